// auto-generated by cutlass_sweep.gemm — config: {"arch": "sm_90", "cluster_m": 8, "cluster_n": 1, "dtype": "e4m3", "dtype_b": "e4m3", "layout": "nt", "stages": 0, "tile_k": 64, "tile_m": 256, "tile_n": 256}
#include "cutlass/cutlass.h"
#include "cutlass/gemm/collective/collective_builder.hpp"
#include "cutlass/gemm/device/gemm_universal_adapter.h"
#include "cutlass/gemm/kernel/gemm_universal.hpp"
#include "cutlass/epilogue/collective/collective_builder.hpp"

using ElemA = cutlass::float_e4m3_t;
using ElemB = cutlass::float_e4m3_t;
using ElemCD = cutlass::float_e4m3_t;
using Acc  = float;
using TileShape    = cute::Shape<cute::_256, cute::_256, cute::_64>;
using ClusterShape = cute::Shape<cute::_8, cute::_1, cute::_1>;

using CollectiveEpilogue = typename cutlass::epilogue::collective::CollectiveBuilder<
    cutlass::arch::Sm90, cutlass::arch::OpClassTensorOp,
    TileShape, ClusterShape,
    cutlass::epilogue::collective::EpilogueTileAuto,
    Acc, Acc,
    ElemCD, cutlass::layout::RowMajor, 128 / cutlass::sizeof_bits<ElemCD>::value,
    ElemCD, cutlass::layout::RowMajor, 128 / cutlass::sizeof_bits<ElemCD>::value,
    cutlass::epilogue::collective::EpilogueScheduleAuto
  >::CollectiveOp;

using CollectiveMainloop = typename cutlass::gemm::collective::CollectiveBuilder<
    cutlass::arch::Sm90, cutlass::arch::OpClassTensorOp,
    ElemA, cutlass::layout::RowMajor, 128 / cutlass::sizeof_bits<ElemA>::value,
    ElemB, cutlass::layout::ColumnMajor, 128 / cutlass::sizeof_bits<ElemB>::value,
    Acc,
    TileShape, ClusterShape,
    cutlass::gemm::collective::StageCountAutoCarveout<static_cast<int>(sizeof(typename CollectiveEpilogue::SharedStorage))>,
    cutlass::gemm::collective::KernelScheduleAuto
  >::CollectiveOp;

using GemmKernel = cutlass::gemm::kernel::GemmUniversal<
    cute::Shape<int,int,int,int>,
    CollectiveMainloop,
    CollectiveEpilogue
>;
using Gemm = cutlass::gemm::device::GemmUniversalAdapter<GemmKernel>;

// Force the device kernel symbol into the cubin without needing a host main.
auto* _anchor = &cutlass::device_kernel<GemmKernel>;


// ===== COMPILED SASS (sm_90a) =====

	.target	sm_90a

	.elftype	@"ET_EXEC"


//--------------------- .note.nv.tkinfo           --------------------------
	.section	.note.nv.tkinfo,"",@"SHT_NOTE"
	.sectionflags	@"SHF_NOTE_NV_TKINFO"
	.tkinfo
        /*0018*/ 	.word	0x00000002
        /*0030*/ 	.string	""
        /*0030*/ 	.string	"ptxas"
        /*0030*/ 	.string	"Cuda compilation tools, release 13.0, V13.0.88"
        /*0030*/ 	.string	"Build cuda_13.0.r13.0/compiler.36424714_0"
        /*0030*/ 	.string	"-arch sm_90a -m 64 "



//--------------------- .note.nv.cuinfo           --------------------------
	.section	.note.nv.cuinfo,"",@"SHT_NOTE"
	.sectionflags	@"SHF_NOTE_NV_CUINFO"
        /*0018*/ 	.short	0x0002
        /*001a*/ 	.short	0x005a
        /*001c*/ 	.short	0x0082
	.zero		2


//--------------------- .nv.info                  --------------------------
	.section	.nv.info,"",@"SHT_CUDA_INFO"
	.align	4


	//----- nvinfo : EIATTR_REGCOUNT
	.align		4
        /*0000*/ 	.byte	0x04, 0x2f
        /*0002*/ 	.short	(.L_12 - .L_11)
	.align		4
.L_11:
        /*0004*/ 	.word	index@(_ZN7cutlass13device_kernelINS_4gemm6kernel13GemmUniversalIN4cute5tupleIJiiiiEEENS1_10collective13CollectiveMmaINS1_37MainloopSm90TmaGmmaWarpSpecializedFP8ILi7ENS5_IJNS4_1CILi8EEENSA_ILi1EEESC_EEENS1_35KernelTmaWarpSpecializedCooperativeEEENS5_IJNSA_ILi256EEESG_NSA_ILi64EEEEEENS_12float_e4m3_tENS5_IJlSC_lEEESJ_SK_NS4_8TiledMMAINS4_8MMA_AtomIJNS4_4SM904GMMA31MMA_64x256x32_F32E4M3E4M3_SS_TNILNSO_7ScaleInE1ELSQ_1EEEEEENS4_6LayoutINS5_IJNSA_ILi2EEESC_SC_EEENS5_IJSC_NSA_ILi0EEESW_EEEEENS5_IJNS4_10UnderscoreESZ_SZ_EEEEENS4_13SM90_TMA_LOADENS4_14ComposedLayoutINS4_7SwizzleILi2ELi4ELi3EEENS4_18smem_ptr_flag_bitsILi8EEENST_INS5_IJSB_SH_EEENS5_IJSH_SC_EEEEEEEvNS4_8identityENS4_23SM90_TMA_LOAD_MULTICASTES1B_vS1C_EENS_8epilogue10collective6detail29Sm90TmaWarpSpecializedAdapterINS1G_15DefaultEpilogueISJ_SK_SK_NS1F_6thread17LinearCombinationISJ_Li1EffLNS1K_9ScaleType4KindE0ELNS_15FloatRoundStyleE2ESJ_EENS1_15EpilogueDefaultEEEEEvvEEEEvNT_6ParamsE)
        /*0008*/ 	.word	0x000000a8


	//----- nvinfo : EIATTR_FRAME_SIZE
	.align		4
.L_12:
        /*000c*/ 	.byte	0x04, 0x11
        /*000e*/ 	.short	(.L_14 - .L_13)
	.align		4
.L_13:
        /*0010*/ 	.word	index@(_ZN7cutlass13device_kernelINS_4gemm6kernel13GemmUniversalIN4cute5tupleIJiiiiEEENS1_10collective13CollectiveMmaINS1_37MainloopSm90TmaGmmaWarpSpecializedFP8ILi7ENS5_IJNS4_1CILi8EEENSA_ILi1EEESC_EEENS1_35KernelTmaWarpSpecializedCooperativeEEENS5_IJNSA_ILi256EEESG_NSA_ILi64EEEEEENS_12float_e4m3_tENS5_IJlSC_lEEESJ_SK_NS4_8TiledMMAINS4_8MMA_AtomIJNS4_4SM904GMMA31MMA_64x256x32_F32E4M3E4M3_SS_TNILNSO_7ScaleInE1ELSQ_1EEEEEENS4_6LayoutINS5_IJNSA_ILi2EEESC_SC_EEENS5_IJSC_NSA_ILi0EEESW_EEEEENS5_IJNS4_10UnderscoreESZ_SZ_EEEEENS4_13SM90_TMA_LOADENS4_14ComposedLayoutINS4_7SwizzleILi2ELi4ELi3EEENS4_18smem_ptr_flag_bitsILi8EEENST_INS5_IJSB_SH_EEENS5_IJSH_SC_EEEEEEEvNS4_8identityENS4_23SM90_TMA_LOAD_MULTICASTES1B_vS1C_EENS_8epilogue10collective6detail29Sm90TmaWarpSpecializedAdapterINS1G_15DefaultEpilogueISJ_SK_SK_NS1F_6thread17LinearCombinationISJ_Li1EffLNS1K_9ScaleType4KindE0ELNS_15FloatRoundStyleE2ESJ_EENS1_15EpilogueDefaultEEEEEvvEEEEvNT_6ParamsE)
        /*0014*/ 	.word	0x00000878


	//----- nvinfo : EIATTR_MIN_STACK_SIZE
	.align		4
.L_14:
        /*0018*/ 	.byte	0x04, 0x12
        /*001a*/ 	.short	(.L_16 - .L_15)
	.align		4
.L_15:
        /*001c*/ 	.word	index@(_ZN7cutlass13device_kernelINS_4gemm6kernel13GemmUniversalIN4cute5tupleIJiiiiEEENS1_10collective13CollectiveMmaINS1_37MainloopSm90TmaGmmaWarpSpecializedFP8ILi7ENS5_IJNS4_1CILi8EEENSA_ILi1EEESC_EEENS1_35KernelTmaWarpSpecializedCooperativeEEENS5_IJNSA_ILi256EEESG_NSA_ILi64EEEEEENS_12float_e4m3_tENS5_IJlSC_lEEESJ_SK_NS4_8TiledMMAINS4_8MMA_AtomIJNS4_4SM904GMMA31MMA_64x256x32_F32E4M3E4M3_SS_TNILNSO_7ScaleInE1ELSQ_1EEEEEENS4_6LayoutINS5_IJNSA_ILi2EEESC_SC_EEENS5_IJSC_NSA_ILi0EEESW_EEEEENS5_IJNS4_10UnderscoreESZ_SZ_EEEEENS4_13SM90_TMA_LOADENS4_14ComposedLayoutINS4_7SwizzleILi2ELi4ELi3EEENS4_18smem_ptr_flag_bitsILi8EEENST_INS5_IJSB_SH_EEENS5_IJSH_SC_EEEEEEEvNS4_8identityENS4_23SM90_TMA_LOAD_MULTICASTES1B_vS1C_EENS_8epilogue10collective6detail29Sm90TmaWarpSpecializedAdapterINS1G_15DefaultEpilogueISJ_SK_SK_NS1F_6thread17LinearCombinationISJ_Li1EffLNS1K_9ScaleType4KindE0ELNS_15FloatRoundStyleE2ESJ_EENS1_15EpilogueDefaultEEEEEvvEEEEvNT_6ParamsE)
        /*0020*/ 	.word	0x00000878
.L_16:


//--------------------- .nv.compat                --------------------------
	.section	.nv.compat,"",@"SHT_CUDA_COMPAT_INFO"
	.align	4
        /*0000*/ 	.byte	0x02, 0x09, 0x01, 0x00, 0x02, 0x02, 0x04, 0x00, 0x02, 0x05, 0x05, 0x00, 0x03, 0x07, 0x01, 0x01
        /*0010*/ 	.byte	0x02, 0x03, 0x01, 0x00, 0x02, 0x06, 0x01, 0x00, 0x04, 0x0b, 0x08, 0x00, 0x00, 0x00, 0x00, 0x00
        /*0020*/ 	.byte	0x00, 0x00, 0x00, 0x00


//--------------------- .nv.info._ZN7cutlass13device_kernelINS_4gemm6kernel13GemmUniversalIN4cute5tupleIJiiiiEEENS1_10collective13CollectiveMmaINS1_37MainloopSm90TmaGmmaWarpSpecializedFP8ILi7ENS5_IJNS4_1CILi8EEENSA_ILi1EEESC_EEENS1_35KernelTmaWarpSpecializedCooperativeEEENS5_IJNSA_ILi256EEESG_NSA_ILi64EEEEEENS_12float_e4m3_tENS5_IJlSC_lEEESJ_SK_NS4_8TiledMMAINS4_8MMA_AtomIJNS4_4SM904GMMA31MMA_64x256x32_F32E4M3E4M3_SS_TNILNSO_7ScaleInE1ELSQ_1EEEEEENS4_6LayoutINS5_IJNSA_ILi2EEESC_SC_EEENS5_IJSC_NSA_ILi0EEESW_EEEEENS5_IJNS4_10UnderscoreESZ_SZ_EEEEENS4_13SM90_TMA_LOADENS4_14ComposedLayoutINS4_7SwizzleILi2ELi4ELi3EEENS4_18smem_ptr_flag_bitsILi8EEENST_INS5_IJSB_SH_EEENS5_IJSH_SC_EEEEEEEvNS4_8identityENS4_23SM90_TMA_LOAD_MULTICASTES1B_vS1C_EENS_8epilogue10collective6detail29Sm90TmaWarpSpecializedAdapterINS1G_15DefaultEpilogueISJ_SK_SK_NS1F_6thread17LinearCombinationISJ_Li1EffLNS1K_9ScaleType4KindE0ELNS_15FloatRoundStyleE2ESJ_EENS1_15EpilogueDefaultEEEEEvvEEEEvNT_6ParamsE --------------------------
	.section	.nv.info._ZN7cutlass13device_kernelINS_4gemm6kernel13GemmUniversalIN4cute5tupleIJiiiiEEENS1_10collective13CollectiveMmaINS1_37MainloopSm90TmaGmmaWarpSpecializedFP8ILi7ENS5_IJNS4_1CILi8EEENSA_ILi1EEESC_EEENS1_35KernelTmaWarpSpecializedCooperativeEEENS5_IJNSA_ILi256EEESG_NSA_ILi64EEEEEENS_12float_e4m3_tENS5_IJlSC_lEEESJ_SK_NS4_8TiledMMAINS4_8MMA_AtomIJNS4_4SM904GMMA31MMA_64x256x32_F32E4M3E4M3_SS_TNILNSO_7ScaleInE1ELSQ_1EEEEEENS4_6LayoutINS5_IJNSA_ILi2EEESC_SC_EEENS5_IJSC_NSA_ILi0EEESW_EEEEENS5_IJNS4_10UnderscoreESZ_SZ_EEEEENS4_13SM90_TMA_LOADENS4_14ComposedLayoutINS4_7SwizzleILi2ELi4ELi3EEENS4_18smem_ptr_flag_bitsILi8EEENST_INS5_IJSB_SH_EEENS5_IJSH_SC_EEEEEEEvNS4_8identityENS4_23SM90_TMA_LOAD_MULTICASTES1B_vS1C_EENS_8epilogue10collective6detail29Sm90TmaWarpSpecializedAdapterINS1G_15DefaultEpilogueISJ_SK_SK_NS1F_6thread17LinearCombinationISJ_Li1EffLNS1K_9ScaleType4KindE0ELNS_15FloatRoundStyleE2ESJ_EENS1_15EpilogueDefaultEEEEEvvEEEEvNT_6ParamsE,"",@"SHT_CUDA_INFO"
	.sectionflags	@""
	.align	4


	//----- nvinfo : EIATTR_CUDA_API_VERSION
	.align		4
        /*0000*/ 	.byte	0x04, 0x37
        /*0002*/ 	.short	(.L_18 - .L_17)
.L_17:
        /*0004*/ 	.word	0x00000082


	//----- nvinfo : EIATTR_KPARAM_INFO
	.align		4
.L_18:
        /*0008*/ 	.byte	0x04, 0x17
        /*000a*/ 	.short	(.L_20 - .L_19)
.L_19:
        /*000c*/ 	.word	0x00000000
        /*0010*/ 	.short	0x0000
        /*0012*/ 	.short	0x0070
        /*0014*/ 	.byte	0x00, 0xf0, 0x01, 0x10


	//----- nvinfo : EIATTR_SPARSE_MMA_MASK
	.align		4
.L_20:
        /*0018*/ 	.byte	0x03, 0x50
        /*001a*/ 	.short	0x0000


	//----- nvinfo : EIATTR_MAXREG_COUNT
	.align		4
        /*001c*/ 	.byte	0x03, 0x1b
        /*001e*/ 	.short	0x00a8


	//----- nvinfo : EIATTR_NUM_BARRIERS
	.align		4
        /*0020*/ 	.byte	0x02, 0x4c
        /*0022*/ 	.byte	0x01
	.zero		1


	//----- nvinfo : EIATTR_ANNOTATIONS
	.align		4
        /*0024*/ 	.byte	0x04, 0x55
        /*0026*/ 	.short	(.L_22 - .L_21)


	//   ....[0]....
.L_21:
        /*0028*/ 	.word	0x00000001
        /*002c*/ 	.byte	0x70, 0x06, 0x00, 0x00, 0x01, 0x00, 0x00, 0x00, 0x50, 0x08, 0x00, 0x00, 0x01, 0x00, 0x00, 0x00
        /* <DEDUP_REMOVED lines=1583> */
        /*632c*/ 	.byte	0xd0, 0x56, 0x02, 0x00


	//----- nvinfo : EIATTR_MERCURY_ISA_VERSION
	.align		4
.L_22:
        /*6330*/ 	.byte	0x03, 0x5f
        /*6332*/ 	.short	0x0101


	//----- nvinfo : EIATTR_INT_WARP_WIDE_INSTR_OFFSETS
	.align		4
        /*6334*/ 	.byte	0x04, 0x31
        /*6336*/ 	.short	(.L_24 - .L_23)


	//   ....[0]....
.L_23:
        /*6338*/ 	.word	0x000005e0


	//   ....[1]....
        /*633c*/ 	.word	0x000005f0


	//   ....[2]....
        /*6340*/ 	.word	0x00000760


	//----- nvinfo : EIATTR_COOP_GROUP_MASK_REGIDS
	.align		4
.L_24:
        /*6344*/ 	.byte	0x04, 0x29
        /*6346*/ 	.short	(.L_26 - .L_25)


	//   ....[0]....
.L_25:
        /*6348*/ 	.word	0xffffffff


	//   ....[1]....
        /*634c*/ 	.word	0xffffffff


	//   ....[2]....
        /*6350*/ 	.word	0xffffffff


	//   ....[3]....
        /*6354*/ 	.word	0xffffffff


	//   ....[4]....
        /*6358*/ 	.word	0xffffffff


	//   ....[5]....
        /*635c*/ 	.word	0xffffffff


	//----- nvinfo : EIATTR_COOP_GROUP_INSTR_OFFSETS
	.align		4
.L_26:
        /*6360*/ 	.byte	0x04, 0x28
        /*6362*/ 	.short	(.L_28 - .L_27)


	//   ....[0]....
.L_27:
        /*6364*/ 	.word	0x00000070


	//   ....[1]....
        /*6368*/ 	.word	0x00000080


	//   ....[2]....
        /*636c*/ 	.word	0x000001a0


	//   ....[3]....
        /*6370*/ 	.word	0x00000440


	//   ....[4]....
        /*6374*/ 	.word	0x000008a0


	//   ....[5]....
        /*6378*/ 	.word	0x000029f0


	//----- nvinfo : EIATTR_REG_RECONFIG
	.align		4
.L_28:
        /*637c*/ 	.byte	0x01, 0x54
	.zero		2


	//----- nvinfo : EIATTR_MBARRIER_INSTR_OFFSETS
	.align		4
        /*6380*/ 	.byte	0x04, 0x39
        /*6382*/ 	.short	(.L_30 - .L_29)


	//   ....[0]....
.L_29:
        /*6384*/ 	.word	0x00000340
        /*6388*/ 	.word	0x000000ff
        /*638c*/ 	.word	0x00000000
        /*6390*/ 	.short	0x0100
        /*6392*/ 	.byte	0x09
	.zero		1


	//   ....[1]....
        /*6394*/ 	.word	0x00000350
        /*6398*/ 	.word	0x000000ff
        /*639c*/ 	.word	0x00000038
        /*63a0*/ 	.short	0x0100
        /*63a2*/ 	.byte	0x09
	.zero		1


	//   ....[2]....
        /*63a4*/ 	.word	0x00000360
        /*63a8*/ 	.word	0x000000ff
        /*63ac*/ 	.word	0x00000008
        /*63b0*/ 	.short	0x0100
        /*63b2*/ 	.byte	0x09
	.zero		1


	//   ....[3]....
        /*63b4*/ 	.word	0x00000370
        /*63b8*/ 	.word	0x000000ff
        /*63bc*/ 	.word	0x00000040
        /*63c0*/ 	.short	0x0100
        /*63c2*/ 	.byte	0x09
	.zero		1


	//   ....[4]....
        /*63c4*/ 	.word	0x00000380
        /*63c8*/ 	.word	0x000000ff
        /*63cc*/ 	.word	0x00000010
        /*63d0*/ 	.short	0x0100
        /*63d2*/ 	.byte	0x09
	.zero		1


	//   ....[5]....
        /*63d4*/ 	.word	0x00000390
        /*63d8*/ 	.word	0x000000ff
        /*63dc*/ 	.word	0x00000048
        /*63e0*/ 	.short	0x0100
        /*63e2*/ 	.byte	0x09
	.zero		1


	//   ....[6]....
        /*63e4*/ 	.word	0x000003a0
        /*63e8*/ 	.word	0x000000ff
        /*63ec*/ 	.word	0x00000018
        /*63f0*/ 	.short	0x0100
        /*63f2*/ 	.byte	0x09
	.zero		1


	//   ....[7]....
        /*63f4*/ 	.word	0x000003b0
        /*63f8*/ 	.word	0x000000ff
        /*63fc*/ 	.word	0x00000050
        /*6400*/ 	.short	0x0100
        /*6402*/ 	.byte	0x09
	.zero		1


	//   ....[8]....
        /*6404*/ 	.word	0x000003c0
        /*6408*/ 	.word	0x000000ff
        /*640c*/ 	.word	0x00000020
        /*6410*/ 	.short	0x0100
        /*6412*/ 	.byte	0x09
	.zero		1


	//   ....[9]....
        /*6414*/ 	.word	0x000003d0
        /*6418*/ 	.word	0x000000ff
        /*641c*/ 	.word	0x00000058
        /*6420*/ 	.short	0x0100
        /*6422*/ 	.byte	0x09
	.zero		1


	//   ....[10]....
        /*6424*/ 	.word	0x000003e0
        /*6428*/ 	.word	0x000000ff
        /*642c*/ 	.word	0x00000028
        /*6430*/ 	.short	0x0100
        /*6432*/ 	.byte	0x09
	.zero		1


	//   ....[11]....
        /*6434*/ 	.word	0x000003f0
        /*6438*/ 	.word	0x000000ff
        /*643c*/ 	.word	0x00000060
        /*6440*/ 	.short	0x0100
        /*6442*/ 	.byte	0x09
	.zero		1


	//   ....[12]....
        /*6444*/ 	.word	0x00000400
        /*6448*/ 	.word	0x000000ff
        /*644c*/ 	.word	0x00000030
        /*6450*/ 	.short	0x0100
        /*6452*/ 	.byte	0x09
	.zero		1


	//   ....[13]....
        /*6454*/ 	.word	0x00000410
        /*6458*/ 	.word	0x000000ff
        /*645c*/ 	.word	0x00000068
        /*6460*/ 	.short	0x0100
        /*6462*/ 	.byte	0x09
	.zero		1


	//   ....[14]....
        /*6464*/ 	.word	0x000007d0
        /*6468*/ 	.word	0x000000ff
        /*646c*/ 	.word	0x00000080
        /*6470*/ 	.short	0x0100
        /*6472*/ 	.byte	0x06
	.zero		1


	//   ....[15]....
        /*6474*/ 	.word	0x00000840
        /*6478*/ 	.word	0x000000ff
        /*647c*/ 	.word	0x00000088
        /*6480*/ 	.short	0x0100
        /*6482*/ 	.byte	0x06
	.zero		1


	//   ....[16]....
        /*6484*/ 	.word	0x00002df0
        /*6488*/ 	.word	0x000000ff
        /*648c*/ 	.word	0x00000000
        /*6490*/ 	.short	0x010a
        /*6492*/ 	.byte	0x06
	.zero		1


	//   ....[17]....
        /*6494*/ 	.word	0x00002e30
        /*6498*/ 	.word	0x000000ff
        /*649c*/ 	.word	0x00000000
        /*64a0*/ 	.short	0x010a
        /*64a2*/ 	.byte	0x06
	.zero		1


	//   ....[18]....
        /*64a4*/ 	.word	0x000071a0
        /*64a8*/ 	.word	0x000000ff
        /*64ac*/ 	.word	0x00000000
        /*64b0*/ 	.short	0x010a
        /*64b2*/ 	.byte	0x10
	.zero		1


	//   ....[19]....
        /*64b4*/ 	.word	0x000071e0
        /*64b8*/ 	.word	0x000000ff
        /*64bc*/ 	.word	0x00000000
        /*64c0*/ 	.short	0x010a
        /*64c2*/ 	.byte	0x10
	.zero		1


	//   ....[20]....
        /*64c4*/ 	.word	0x0000d170
        /*64c8*/ 	.word	0x00000002
        /*64cc*/ 	.word	0x00000000
        /*64d0*/ 	.short	0x0101
        /*64d2*/ 	.byte	0x3f
	.zero		1


	//   ....[21]....
        /*64d4*/ 	.word	0x00010c80
        /*64d8*/ 	.word	0x00000000
        /*64dc*/ 	.word	0x00000000
        /*64e0*/ 	.short	0x0101
        /*64e2*/ 	.byte	0x3f
	.zero		1


	//   ....[22]....
        /*64e4*/ 	.word	0x00024730
        /*64e8*/ 	.word	0x0000000c
        /*64ec*/ 	.word	0x00000038
        /*64f0*/ 	.short	0x010a
        /*64f2*/ 	.byte	0x3f
	.zero		1


	//   ....[23]....
        /*64f4*/ 	.word	0x00024b00
        /*64f8*/ 	.word	0x00000003
        /*64fc*/ 	.word	0x00000088
        /*6500*/ 	.short	0x0101
        /*6502*/ 	.byte	0x3f
	.zero		1


	//   ....[24]....
        /*6504*/ 	.word	0x00025260
        /*6508*/ 	.word	0x00000003
        /*650c*/ 	.word	0x00000000
        /*6510*/ 	.short	0x010a
        /*6512*/ 	.byte	0x3f
	.zero		1


	//   ....[25]....
        /*6514*/ 	.word	0x000252f0
        /*6518*/ 	.word	0x00000003
        /*651c*/ 	.word	0x00000000
        /*6520*/ 	.short	0x010a
        /*6522*/ 	.byte	0x3f
	.zero		1


	//   ....[26]....
        /*6524*/ 	.word	0x00025380
        /*6528*/ 	.word	0x00000003
        /*652c*/ 	.word	0x00000000
        /*6530*/ 	.short	0x010a
        /*6532*/ 	.byte	0x3f
	.zero		1


	//   ....[27]....
        /*6534*/ 	.word	0x00025410
        /*6538*/ 	.word	0x00000003
        /*653c*/ 	.word	0x00000000
        /*6540*/ 	.short	0x010a
        /*6542*/ 	.byte	0x3f
	.zero		1


	//   ....[28]....
        /*6544*/ 	.word	0x000254a0
        /*6548*/ 	.word	0x00000003
        /*654c*/ 	.word	0x00000000
        /*6550*/ 	.short	0x010a
        /*6552*/ 	.byte	0x3f
	.zero		1


	//   ....[29]....
        /*6554*/ 	.word	0x00025530
        /*6558*/ 	.word	0x00000003
        /*655c*/ 	.word	0x00000000
        /*6560*/ 	.short	0x010a
        /*6562*/ 	.byte	0x3f
	.zero		1


	//   ....[30]....
        /*6564*/ 	.word	0x000255c0
        /*6568*/ 	.word	0x00000003
        /*656c*/ 	.word	0x00000000
        /*6570*/ 	.short	0x010a
        /*6572*/ 	.byte	0x3f
	.zero		1


	//   ....[31]....
        /*6574*/ 	.word	0x00025630
        /*6578*/ 	.word	0x00000003
        /*657c*/ 	.word	0x00000000
        /*6580*/ 	.short	0x010a
        /*6582*/ 	.byte	0x3f
	.zero		1


	//   ....[32]....
        /*6584*/ 	.word	0x000256a0
        /*6588*/ 	.word	0x00000000
        /*658c*/ 	.word	0x00000000
        /*6590*/ 	.short	0x010a
        /*6592*/ 	.byte	0x3f
	.zero		1


	//   ....[33]....
        /*6594*/ 	.word	0x00025780
        /*6598*/ 	.word	0x0000000c
        /*659c*/ 	.word	0x00000038
        /*65a0*/ 	.short	0x010a
        /*65a2*/ 	.byte	0x3f
	.zero		1


	//   ....[34]....
        /*65a4*/ 	.word	0x00025850
        /*65a8*/ 	.word	0x00000003
        /*65ac*/ 	.word	0x00000000
        /*65b0*/ 	.short	0x010a
        /*65b2*/ 	.byte	0x3f
	.zero		1


	//   ....[35]....
        /*65b4*/ 	.word	0x000258a0
        /*65b8*/ 	.word	0x00000003
        /*65bc*/ 	.word	0x00000000
        /*65c0*/ 	.short	0x010a
        /*65c2*/ 	.byte	0x3f
	.zero		1


	//   ....[36]....
        /*65c4*/ 	.word	0x000258f0
        /*65c8*/ 	.word	0x00000003
        /*65cc*/ 	.word	0x00000000
        /*65d0*/ 	.short	0x010a
        /*65d2*/ 	.byte	0x3f
	.zero		1


	//   ....[37]....
        /*65d4*/ 	.word	0x00025940
        /*65d8*/ 	.word	0x00000003
        /*65dc*/ 	.word	0x00000000
        /*65e0*/ 	.short	0x010a
        /*65e2*/ 	.byte	0x3f
	.zero		1


	//   ....[38]....
        /*65e4*/ 	.word	0x00025990
        /*65e8*/ 	.word	0x00000003
        /*65ec*/ 	.word	0x00000000
        /*65f0*/ 	.short	0x010a
        /*65f2*/ 	.byte	0x3f
	.zero		1


	//   ....[39]....
        /*65f4*/ 	.word	0x000259e0
        /*65f8*/ 	.word	0x00000003
        /*65fc*/ 	.word	0x00000000
        /*6600*/ 	.short	0x010a
        /*6602*/ 	.byte	0x3f
	.zero		1


	//----- nvinfo : EIATTR_NUM_MBARRIERS
	.align		4
.L_30:
        /*6604*/ 	.byte	0x03, 0x38
        /*6606*/ 	.short	0x0010


	//----- nvinfo : EIATTR_EXIT_INSTR_OFFSETS
	.align		4
        /*6608*/ 	.byte	0x04, 0x1c
        /*660a*/ 	.short	(.L_32 - .L_31)


	//   ....[0]....
.L_31:
        /*660c*/ 	.word	0x00000a30


	//   ....[1]....
        /*6610*/ 	.word	0x000012d0


	//   ....[2]....
        /*6614*/ 	.word	0x00023e10


	//   ....[3]....
        /*6618*/ 	.word	0x000243b0


	//   ....[4]....
        /*661c*/ 	.word	0x00025610


	//----- nvinfo : EIATTR_MAX_THREADS
	.align		4
.L_32:
        /*6620*/ 	.byte	0x04, 0x05
        /*6622*/ 	.short	(.L_34 - .L_33)
.L_33:
        /*6624*/ 	.word	0x00000180
        /*6628*/ 	.word	0x00000001
        /*662c*/ 	.word	0x00000001


	//----- nvinfo : EIATTR_CRS_STACK_SIZE
	.align		4
.L_34:
        /*6630*/ 	.byte	0x04, 0x1e
        /*6632*/ 	.short	(.L_36 - .L_35)
.L_35:
        /*6634*/ 	.word	0x00000000


	//----- nvinfo : EIATTR_CBANK_PARAM_SIZE
	.align		4
.L_36:
        /*6638*/ 	.byte	0x03, 0x19
        /*663a*/ 	.short	0x0470


	//----- nvinfo : EIATTR_PARAM_CBANK
	.align		4
        /*663c*/ 	.byte	0x04, 0x0a
        /*663e*/ 	.short	(.L_38 - .L_37)
	.align		4
.L_37:
        /*6640*/ 	.word	index@(.nv.constant0._ZN7cutlass13device_kernelINS_4gemm6kernel13GemmUniversalIN4cute5tupleIJiiiiEEENS1_10collective13CollectiveMmaINS1_37MainloopSm90TmaGmmaWarpSpecializedFP8ILi7ENS5_IJNS4_1CILi8EEENSA_ILi1EEESC_EEENS1_35KernelTmaWarpSpecializedCooperativeEEENS5_IJNSA_ILi256EEESG_NSA_ILi64EEEEEENS_12float_e4m3_tENS5_IJlSC_lEEESJ_SK_NS4_8TiledMMAINS4_8MMA_AtomIJNS4_4SM904GMMA31MMA_64x256x32_F32E4M3E4M3_SS_TNILNSO_7ScaleInE1ELSQ_1EEEEEENS4_6LayoutINS5_IJNSA_ILi2EEESC_SC_EEENS5_IJSC_NSA_ILi0EEESW_EEEEENS5_IJNS4_10UnderscoreESZ_SZ_EEEEENS4_13SM90_TMA_LOADENS4_14ComposedLayoutINS4_7SwizzleILi2ELi4ELi3EEENS4_18smem_ptr_flag_bitsILi8EEENST_INS5_IJSB_SH_EEENS5_IJSH_SC_EEEEEEEvNS4_8identityENS4_23SM90_TMA_LOAD_MULTICASTES1B_vS1C_EENS_8epilogue10collective6detail29Sm90TmaWarpSpecializedAdapterINS1G_15DefaultEpilogueISJ_SK_SK_NS1F_6thread17LinearCombinationISJ_Li1EffLNS1K_9ScaleType4KindE0ELNS_15FloatRoundStyleE2ESJ_EENS1_15EpilogueDefaultEEEEEvvEEEEvNT_6ParamsE)
        /*6644*/ 	.short	0x0210
        /*6646*/ 	.short	0x0470


	//----- nvinfo : EIATTR_SW_WAR
	.align		4
.L_38:
        /*6648*/ 	.byte	0x04, 0x36
        /*664a*/ 	.short	(.L_40 - .L_39)
.L_39:
        /*664c*/ 	.word	0x00000008
.L_40:


//--------------------- .nv.callgraph             --------------------------
	.section	.nv.callgraph,"",@"SHT_CUDA_CALLGRAPH"
	.align	4
	.sectionentsize	8
	.align		4
        /*0000*/ 	.word	0x00000000
	.align		4
        /*0004*/ 	.word	0xffffffff
	.align		4
        /*0008*/ 	.word	0x00000000
	.align		4
        /*000c*/ 	.word	0xfffffffe
	.align		4
        /*0010*/ 	.word	0x00000000
	.align		4
        /*0014*/ 	.word	0xfffffffd
	.align		4
        /*0018*/ 	.word	0x00000000
	.align		4
        /*001c*/ 	.word	0xfffffffc


//--------------------- .nv.constant4             --------------------------
	.section	.nv.constant4,"a",@progbits
	.align	8
	.align		8
.nv.constant4:
        /*0000*/ 	.dword	_ZN40_INTERNAL_a3e13592_4_k_cu_598b6664_226964cuda3std3__45__cpo5beginE
	.align		8
        /*0008*/ 	.dword	_ZN40_INTERNAL_a3e13592_4_k_cu_598b6664_226964cuda3std3__45__cpo3endE
	.align		8
        /*0010*/ 	.dword	_ZN40_INTERNAL_a3e13592_4_k_cu_598b6664_226964cuda3std3__45__cpo6cbeginE
	.align		8
        /*0018*/ 	.dword	_ZN40_INTERNAL_a3e13592_4_k_cu_598b6664_226964cuda3std3__45__cpo4cendE
	.align		8
        /*0020*/ 	.dword	_ZN40_INTERNAL_a3e13592_4_k_cu_598b6664_226964cuda3std3__442_GLOBAL__N__a3e13592_4_k_cu_598b6664_226966ignoreE
	.align		8
        /*0028*/ 	.dword	_ZN40_INTERNAL_a3e13592_4_k_cu_598b6664_226964cuda3std3__419piecewise_constructE
	.align		8
        /*0030*/ 	.dword	_ZN40_INTERNAL_a3e13592_4_k_cu_598b6664_226964cuda3std3__48in_placeE
	.align		8
        /*0038*/ 	.dword	_ZN40_INTERNAL_a3e13592_4_k_cu_598b6664_226964cuda3std6ranges3__45__cpo4swapE
	.align		8
        /*0040*/ 	.dword	_ZN40_INTERNAL_a3e13592_4_k_cu_598b6664_226964cuda3std6ranges3__45__cpo9iter_moveE
	.align		8
        /*0048*/ 	.dword	_ZN40_INTERNAL_a3e13592_4_k_cu_598b6664_226964cute7productE
	.align		8
        /*0050*/ 	.dword	_ZN40_INTERNAL_a3e13592_4_k_cu_598b6664_226964cute1_E


//--------------------- .text._ZN7cutlass13device_kernelINS_4gemm6kernel13GemmUniversalIN4cute5tupleIJiiiiEEENS1_10collective13CollectiveMmaINS1_37MainloopSm90TmaGmmaWarpSpecializedFP8ILi7ENS5_IJNS4_1CILi8EEENSA_ILi1EEESC_EEENS1_35KernelTmaWarpSpecializedCooperativeEEENS5_IJNSA_ILi256EEESG_NSA_ILi64EEEEEENS_12float_e4m3_tENS5_IJlSC_lEEESJ_SK_NS4_8TiledMMAINS4_8MMA_AtomIJNS4_4SM904GMMA31MMA_64x256x32_F32E4M3E4M3_SS_TNILNSO_7ScaleInE1ELSQ_1EEEEEENS4_6LayoutINS5_IJNSA_ILi2EEESC_SC_EEENS5_IJSC_NSA_ILi0EEESW_EEEEENS5_IJNS4_10UnderscoreESZ_SZ_EEEEENS4_13SM90_TMA_LOADENS4_14ComposedLayoutINS4_7SwizzleILi2ELi4ELi3EEENS4_18smem_ptr_flag_bitsILi8EEENST_INS5_IJSB_SH_EEENS5_IJSH_SC_EEEEEEEvNS4_8identityENS4_23SM90_TMA_LOAD_MULTICASTES1B_vS1C_EENS_8epilogue10collective6detail29Sm90TmaWarpSpecializedAdapterINS1G_15DefaultEpilogueISJ_SK_SK_NS1F_6thread17LinearCombinationISJ_Li1EffLNS1K_9ScaleType4KindE0ELNS_15FloatRoundStyleE2ESJ_EENS1_15EpilogueDefaultEEEEEvvEEEEvNT_6ParamsE --------------------------
	.section	.text._ZN7cutlass13device_kernelINS_4gemm6kernel13GemmUniversalIN4cute5tupleIJiiiiEEENS1_10collective13CollectiveMmaINS1_37MainloopSm90TmaGmmaWarpSpecializedFP8ILi7ENS5_IJNS4_1CILi8EEENSA_ILi1EEESC_EEENS1_35KernelTmaWarpSpecializedCooperativeEEENS5_IJNSA_ILi256EEESG_NSA_ILi64EEEEEENS_12float_e4m3_tENS5_IJlSC_lEEESJ_SK_NS4_8TiledMMAINS4_8MMA_AtomIJNS4_4SM904GMMA31MMA_64x256x32_F32E4M3E4M3_SS_TNILNSO_7ScaleInE1ELSQ_1EEEEEENS4_6LayoutINS5_IJNSA_ILi2EEESC_SC_EEENS5_IJSC_NSA_ILi0EEESW_EEEEENS5_IJNS4_10UnderscoreESZ_SZ_EEEEENS4_13SM90_TMA_LOADENS4_14ComposedLayoutINS4_7SwizzleILi2ELi4ELi3EEENS4_18smem_ptr_flag_bitsILi8EEENST_INS5_IJSB_SH_EEENS5_IJSH_SC_EEEEEEEvNS4_8identityENS4_23SM90_TMA_LOAD_MULTICASTES1B_vS1C_EENS_8epilogue10collective6detail29Sm90TmaWarpSpecializedAdapterINS1G_15DefaultEpilogueISJ_SK_SK_NS1F_6thread17LinearCombinationISJ_Li1EffLNS1K_9ScaleType4KindE0ELNS_15FloatRoundStyleE2ESJ_EENS1_15EpilogueDefaultEEEEEvvEEEEvNT_6ParamsE,"ax",@progbits
	.align	128
.text._ZN7cutlass13device_kernelINS_4gemm6kernel13GemmUniversalIN4cute5tupleIJiiiiEEENS1_10collective13CollectiveMmaINS1_37MainloopSm90TmaGmmaWarpSpecializedFP8ILi7ENS5_IJNS4_1CILi8EEENSA_ILi1EEESC_EEENS1_35KernelTmaWarpSpecializedCooperativeEEENS5_IJNSA_ILi256EEESG_NSA_ILi64EEEEEENS_12float_e4m3_tENS5_IJlSC_lEEESJ_SK_NS4_8TiledMMAINS4_8MMA_AtomIJNS4_4SM904GMMA31MMA_64x256x32_F32E4M3E4M3_SS_TNILNSO_7ScaleInE1ELSQ_1EEEEEENS4_6LayoutINS5_IJNSA_ILi2EEESC_SC_EEENS5_IJSC_NSA_ILi0EEESW_EEEEENS5_IJNS4_10UnderscoreESZ_SZ_EEEEENS4_13SM90_TMA_LOADENS4_14ComposedLayoutINS4_7SwizzleILi2ELi4ELi3EEENS4_18smem_ptr_flag_bitsILi8EEENST_INS5_IJSB_SH_EEENS5_IJSH_SC_EEEEEEEvNS4_8identityENS4_23SM90_TMA_LOAD_MULTICASTES1B_vS1C_EENS_8epilogue10collective6detail29Sm90TmaWarpSpecializedAdapterINS1G_15DefaultEpilogueISJ_SK_SK_NS1F_6thread17LinearCombinationISJ_Li1EffLNS1K_9ScaleType4KindE0ELNS_15FloatRoundStyleE2ESJ_EENS1_15EpilogueDefaultEEEEEvvEEEEvNT_6ParamsE:
        .type           _ZN7cutlass13device_kernelINS_4gemm6kernel13GemmUniversalIN4cute5tupleIJiiiiEEENS1_10collective13CollectiveMmaINS1_37MainloopSm90TmaGmmaWarpSpecializedFP8ILi7ENS5_IJNS4_1CILi8EEENSA_ILi1EEESC_EEENS1_35KernelTmaWarpSpecializedCooperativeEEENS5_IJNSA_ILi256EEESG_NSA_ILi64EEEEEENS_12float_e4m3_tENS5_IJlSC_lEEESJ_SK_NS4_8TiledMMAINS4_8MMA_AtomIJNS4_4SM904GMMA31MMA_64x256x32_F32E4M3E4M3_SS_TNILNSO_7ScaleInE1ELSQ_1EEEEEENS4_6LayoutINS5_IJNSA_ILi2EEESC_SC_EEENS5_IJSC_NSA_ILi0EEESW_EEEEENS5_IJNS4_10UnderscoreESZ_SZ_EEEEENS4_13SM90_TMA_LOADENS4_14ComposedLayoutINS4_7SwizzleILi2ELi4ELi3EEENS4_18smem_ptr_flag_bitsILi8EEENST_INS5_IJSB_SH_EEENS5_IJSH_SC_EEEEEEEvNS4_8identityENS4_23SM90_TMA_LOAD_MULTICASTES1B_vS1C_EENS_8epilogue10collective6detail29Sm90TmaWarpSpecializedAdapterINS1G_15DefaultEpilogueISJ_SK_SK_NS1F_6thread17LinearCombinationISJ_Li1EffLNS1K_9ScaleType4KindE0ELNS_15FloatRoundStyleE2ESJ_EENS1_15EpilogueDefaultEEEEEvvEEEEvNT_6ParamsE,@function
        .size           _ZN7cutlass13device_kernelINS_4gemm6kernel13GemmUniversalIN4cute5tupleIJiiiiEEENS1_10collective13CollectiveMmaINS1_37MainloopSm90TmaGmmaWarpSpecializedFP8ILi7ENS5_IJNS4_1CILi8EEENSA_ILi1EEESC_EEENS1_35KernelTmaWarpSpecializedCooperativeEEENS5_IJNSA_ILi256EEESG_NSA_ILi64EEEEEENS_12float_e4m3_tENS5_IJlSC_lEEESJ_SK_NS4_8TiledMMAINS4_8MMA_AtomIJNS4_4SM904GMMA31MMA_64x256x32_F32E4M3E4M3_SS_TNILNSO_7ScaleInE1ELSQ_1EEEEEENS4_6LayoutINS5_IJNSA_ILi2EEESC_SC_EEENS5_IJSC_NSA_ILi0EEESW_EEEEENS5_IJNS4_10UnderscoreESZ_SZ_EEEEENS4_13SM90_TMA_LOADENS4_14ComposedLayoutINS4_7SwizzleILi2ELi4ELi3EEENS4_18smem_ptr_flag_bitsILi8EEENST_INS5_IJSB_SH_EEENS5_IJSH_SC_EEEEEEEvNS4_8identityENS4_23SM90_TMA_LOAD_MULTICASTES1B_vS1C_EENS_8epilogue10collective6detail29Sm90TmaWarpSpecializedAdapterINS1G_15DefaultEpilogueISJ_SK_SK_NS1F_6thread17LinearCombinationISJ_Li1EffLNS1K_9ScaleType4KindE0ELNS_15FloatRoundStyleE2ESJ_EENS1_15EpilogueDefaultEEEEEvvEEEEvNT_6ParamsE,(.L_x_596 - _ZN7cutlass13device_kernelINS_4gemm6kernel13GemmUniversalIN4cute5tupleIJiiiiEEENS1_10collective13CollectiveMmaINS1_37MainloopSm90TmaGmmaWarpSpecializedFP8ILi7ENS5_IJNS4_1CILi8EEENSA_ILi1EEESC_EEENS1_35KernelTmaWarpSpecializedCooperativeEEENS5_IJNSA_ILi256EEESG_NSA_ILi64EEEEEENS_12float_e4m3_tENS5_IJlSC_lEEESJ_SK_NS4_8TiledMMAINS4_8MMA_AtomIJNS4_4SM904GMMA31MMA_64x256x32_F32E4M3E4M3_SS_TNILNSO_7ScaleInE1ELSQ_1EEEEEENS4_6LayoutINS5_IJNSA_ILi2EEESC_SC_EEENS5_IJSC_NSA_ILi0EEESW_EEEEENS5_IJNS4_10UnderscoreESZ_SZ_EEEEENS4_13SM90_TMA_LOADENS4_14ComposedLayoutINS4_7SwizzleILi2ELi4ELi3EEENS4_18smem_ptr_flag_bitsILi8EEENST_INS5_IJSB_SH_EEENS5_IJSH_SC_EEEEEEEvNS4_8identityENS4_23SM90_TMA_LOAD_MULTICASTES1B_vS1C_EENS_8epilogue10collective6detail29Sm90TmaWarpSpecializedAdapterINS1G_15DefaultEpilogueISJ_SK_SK_NS1F_6thread17LinearCombinationISJ_Li1EffLNS1K_9ScaleType4KindE0ELNS_15FloatRoundStyleE2ESJ_EENS1_15EpilogueDefaultEEEEEvvEEEEvNT_6ParamsE)
        .other          _ZN7cutlass13device_kernelINS_4gemm6kernel13GemmUniversalIN4cute5tupleIJiiiiEEENS1_10collective13CollectiveMmaINS1_37MainloopSm90TmaGmmaWarpSpecializedFP8ILi7ENS5_IJNS4_1CILi8EEENSA_ILi1EEESC_EEENS1_35KernelTmaWarpSpecializedCooperativeEEENS5_IJNSA_ILi256EEESG_NSA_ILi64EEEEEENS_12float_e4m3_tENS5_IJlSC_lEEESJ_SK_NS4_8TiledMMAINS4_8MMA_AtomIJNS4_4SM904GMMA31MMA_64x256x32_F32E4M3E4M3_SS_TNILNSO_7ScaleInE1ELSQ_1EEEEEENS4_6LayoutINS5_IJNSA_ILi2EEESC_SC_EEENS5_IJSC_NSA_ILi0EEESW_EEEEENS5_IJNS4_10UnderscoreESZ_SZ_EEEEENS4_13SM90_TMA_LOADENS4_14ComposedLayoutINS4_7SwizzleILi2ELi4ELi3EEENS4_18smem_ptr_flag_bitsILi8EEENST_INS5_IJSB_SH_EEENS5_IJSH_SC_EEEEEEEvNS4_8identityENS4_23SM90_TMA_LOAD_MULTICASTES1B_vS1C_EENS_8epilogue10collective6detail29Sm90TmaWarpSpecializedAdapterINS1G_15DefaultEpilogueISJ_SK_SK_NS1F_6thread17LinearCombinationISJ_Li1EffLNS1K_9ScaleType4KindE0ELNS_15FloatRoundStyleE2ESJ_EENS1_15EpilogueDefaultEEEEEvvEEEEvNT_6ParamsE,@"STO_CUDA_ENTRY STV_DEFAULT"
_ZN7cutlass13device_kernelINS_4gemm6kernel13GemmUniversalIN4cute5tupleIJiiiiEEENS1_10collective13CollectiveMmaINS1_37MainloopSm90TmaGmmaWarpSpecializedFP8ILi7ENS5_IJNS4_1CILi8EEENSA_ILi1EEESC_EEENS1_35KernelTmaWarpSpecializedCooperativeEEENS5_IJNSA_ILi256EEESG_NSA_ILi64EEEEEENS_12float_e4m3_tENS5_IJlSC_lEEESJ_SK_NS4_8TiledMMAINS4_8MMA_AtomIJNS4_4SM904GMMA31MMA_64x256x32_F32E4M3E4M3_SS_TNILNSO_7ScaleInE1ELSQ_1EEEEEENS4_6LayoutINS5_IJNSA_ILi2EEESC_SC_EEENS5_IJSC_NSA_ILi0EEESW_EEEEENS5_IJNS4_10UnderscoreESZ_SZ_EEEEENS4_13SM90_TMA_LOADENS4_14ComposedLayoutINS4_7SwizzleILi2ELi4ELi3EEENS4_18smem_ptr_flag_bitsILi8EEENST_INS5_IJSB_SH_EEENS5_IJSH_SC_EEEEEEEvNS4_8identityENS4_23SM90_TMA_LOAD_MULTICASTES1B_vS1C_EENS_8epilogue10collective6detail29Sm90TmaWarpSpecializedAdapterINS1G_15DefaultEpilogueISJ_SK_SK_NS1F_6thread17LinearCombinationISJ_Li1EffLNS1K_9ScaleType4KindE0ELNS_15FloatRoundStyleE2ESJ_EENS1_15EpilogueDefaultEEEEEvvEEEEvNT_6ParamsE:
[----:B------:R-:W0:Y:S02]  /*0000*/  LDC R1, c[0x0][0x28] ;  /* 0x00000a00ff017b82 */ /* 0x000e240000000800 */
[----:B0-----:R-:W-:Y:S01]  /*0010*/  VIADD R1, R1, 0xfffff788 ;  /* 0xfffff78801017836 */ /* 0x001fe20000000000 */
[----:B------:R-:W0:Y:S01]  /*0020*/  S2R R4, SR_TID.X ;  /* 0x0000000000047919 */ /* 0x000e220000002100 */
[----:B------:R-:W-:Y:S01]  /*0030*/  ELECT P0, URZ, PT ;  /* 0x00000000003f782f */ /* 0x000fe20003800000 */
[----:B------:R-:W-:Y:S01]  /*0040*/  BSSY B0, `(.L_x_0) ;  /* 0x0000015000007945 */ /* 0x000fe20003800000 */
[--C-:B0-----:R-:W-:Y:S02]  /*0050*/  SHF.R.U32.HI R0, RZ, 0x5, R4.reuse ;  /* 0x00000005ff007819 */ /* 0x101fe40000011604 */
[----:B------:R-:W-:-:S03]  /*0060*/  SHF.R.U32.HI R2, RZ, 0x7, R4 ;  /* 0x00000007ff027819 */ /* 0x000fc60000011604 */
[----:B------:R-:W0:Y:S04]  /*0070*/  SHFL.IDX PT, R3, R0, RZ, 0x1f ;  /* 0x00001fff00037589 */ /* 0x000e2800000e0000 */
[----:B------:R-:W1:Y:S01]  /*0080*/  SHFL.IDX PT, R2, R2, RZ, 0x1f ;  /* 0x00001fff02027589 */ /* 0x000e6200000e0000 */
[----:B0-----:R-:W-:Y:S02]  /*0090*/  R2UR UR4, R3 ;  /* 0x00000000030472ca */ /* 0x001fe400000e0000 */
[----:B-1----:R-:W-:-:S11]  /*00a0*/  R2UR UR6, R2 ;  /* 0x00000000020672ca */ /* 0x002fd600000e0000 */
[----:B------:R-:W-:Y:S02]  /*00b0*/  USHF.R.S32.HI UR5, URZ, 0x1f, UR4 ;  /* 0x0000001f3f057899 */ /* 0x000fe40008011404 */
[----:B------:R-:W-:Y:S02]  /*00c0*/  ISETP.NE.OR P0, PT, RZ, UR4, !P0 ;  /* 0x00000004ff007c0c */ /* 0x000fe4000c705670 */
[----:B------:R-:W-:-:S04]  /*00d0*/  ULEA.HI UR5, UR5, UR4, URZ, 0x2 ;  /* 0x0000000405057291 */ /* 0x000fc8000f8f103f */
[----:B------:R-:W-:-:S04]  /*00e0*/  ULOP3.LUT UR5, UR5, 0xfffffffc, URZ, 0xc0, !UPT ;  /* 0xfffffffc05057892 */ /* 0x000fc8000f8ec03f */
[----:B------:R-:W-:-:S03]  /*00f0*/  UIADD3 UR8, UR4, -UR5, URZ ;  /* 0x8000000504087290 */ /* 0x000fc6000fffe03f */
[----:B------:R-:W-:Y:S09]  /*0100*/  @P0 BRA `(.L_x_1) ;  /* 0x0000000000200947 */ /* 0x000ff20003800000 */
[----:B------:R-:W-:Y:S02]  /*0110*/  ULDC.64 UR4, c[0x0][0x198] ;  /* 0x0000660000047ab9 */ /* 0x000fe40000000a00 */
[----:B------:R-:W-:Y:S02]  /*0120*/  UIADD3 UR10, UP0, UR4, 0xf0, URZ ;  /* 0x000000f0040a7890 */ /* 0x000fe4000ff1e03f */
[----:B------:R-:W-:Y:S02]  /*0130*/  UIADD3 UR4, UP1, UR4, 0x1f0, URZ ;  /* 0x000001f004047890 */ /* 0x000fe4000ff3e03f */
[----:B------:R-:W-:Y:S02]  /*0140*/  UIADD3.X UR11, URZ, UR5, URZ, UP0, !UPT ;  /* 0x000000053f0b7290 */ /* 0x000fe400087fe43f */
[----:B------:R-:W-:-:S07]  /*0150*/  UIADD3.X UR5, URZ, UR5, URZ, UP1, !UPT ;  /* 0x000000053f057290 */ /* 0x000fce0008ffe43f */
[----:B------:R0:W-:Y:S02]  /*0160*/  UTMACCTL.PF [UR10] ;  /* 0x000000000a0079b9 */ /* 0x0001e40008040000 */
[----:B------:R0:W-:Y:S02]  /*0170*/  UTMACCTL.PF [UR4] ;  /* 0x00000000040079b9 */ /* 0x0001e40008040000 */
[----:B0-----:R-:W-:Y:S01]  /*0180*/  NOP ;  /* 0x0000000000007918 */ /* 0x001fe20000000000 */
.L_x_1:
[----:B------:R-:W-:Y:S05]  /*0190*/  BSYNC B0 ;  /* 0x0000000000007941 */ /* 0x000fea0003800000 */
.L_x_0:
[----:B------:R-:W0:Y:S01]  /*01a0*/  SHFL.IDX PT, R3, R0, RZ, 0x1f ;  /* 0x00001fff00037589 */ /* 0x000e2200000e0000 */
[----:B------:R-:W-:Y:S01]  /*01b0*/  UISETP.NE.AND UP0, UPT, UR8, 0x3, UPT ;  /* 0x000000030800788c */ /* 0x000fe2000bf05270 */
[----:B------:R-:W-:Y:S01]  /*01c0*/  SHF.R.S32.HI R2, RZ, 0x1f, R4 ;  /* 0x0000001fff027819 */ /* 0x000fe20000011404 */
[----:B------:R-:W-:Y:S02]  /*01d0*/  UIADD3 UR10, UR6, -0x1, URZ ;  /* 0xffffffff060a7890 */ /* 0x000fe4000fffe03f */
[----:B------:R-:W-:Y:S01]  /*01e0*/  ISETP.NE.AND P1, PT, RZ, UR6, PT ;  /* 0x00000006ff007c0c */ /* 0x000fe2000bf25270 */
[----:B------:R-:W-:Y:S01]  /*01f0*/  UISETP.EQ.OR UP0, UPT, UR8, URZ, !UP0 ;  /* 0x0000003f0800728c */ /* 0x000fe2000c702670 */
[----:B------:R-:W-:Y:S01]  /*0200*/  LEA.HI R2, R2, R4, RZ, 0x7 ;  /* 0x0000000402027211 */ /* 0x000fe200078f38ff */
[----:B------:R-:W-:Y:S02]  /*0210*/  UISETP.GE.U32.AND UP1, UPT, UR10, 0x2, UPT ;  /* 0x000000020a00788c */ /* 0x000fe4000bf26070 */
[----:B------:R-:W-:-:S04]  /*0220*/  UISETP.EQ.AND UP0, UPT, UR6, URZ, UP0 ;  /* 0x0000003f0600728c */ /* 0x000fc80008702270 */
[----:B------:R-:W-:-:S04]  /*0230*/  USEL UR13, URZ, 0x1, !UP0 ;  /* 0x000000013f0d7887 */ /* 0x000fc8000c000000 */
[----:B------:R-:W-:Y:S01]  /*0240*/  USEL UR13, UR13, 0x2, UP1 ;  /* 0x000000020d0d7887 */ /* 0x000fe20008800000 */
[----:B0-----:R-:W-:-:S13]  /*0250*/  ISETP.NE.AND P0, PT, R3, RZ, PT ;  /* 0x000000ff0300720c */ /* 0x001fda0003f05270 */
[----:B------:R-:W-:Y:S05]  /*0260*/  @P0 BRA `(.L_x_2) ;  /* 0x0000000000700947 */ /* 0x000fea0003800000 */
[----:B------:R-:W0:Y:S01]  /*0270*/  S2UR UR9, SR_CgaCtaId ;  /* 0x00000000000979c3 */ /* 0x000e220000008800 */
[----:B------:R-:W-:Y:S01]  /*0280*/  UMOV UR4, 0x400 ;  /* 0x0000040000047882 */ /* 0x000fe20000000000 */
[----:B------:R-:W-:Y:S01]  /*0290*/  UMOV UR5, 0x1 ;  /* 0x0000000100057882 */ /* 0x000fe20000000000 */
[----:B------:R-:W-:Y:S01]  /*02a0*/  UMOV UR6, 0x10 ;  /* 0x0000001000067882 */ /* 0x000fe20000000000 */
[----:B------:R-:W-:Y:S01]  /*02b0*/  ELECT P0, URZ, PT ;  /* 0x00000000003f782f */ /* 0x000fe20003800000 */
[----:B------:R-:W-:-:S04]  /*02c0*/  UIADD3 UR6, -UR6, 0x100000, URZ ;  /* 0x0010000006067890 */ /* 0x000fc8000fffe13f */
[----:B------:R-:W-:Y:S02]  /*02d0*/  USHF.L.U32 UR7, UR6, 0xb, URZ ;  /* 0x0000000b06077899 */ /* 0x000fe4000800063f */
[----:B------:R-:W-:Y:S02]  /*02e0*/  USHF.L.U32 UR6, UR6, 0x1, URZ ;  /* 0x0000000106067899 */ /* 0x000fe4000800063f */
[----:B0-----:R-:W-:Y:S02]  /*02f0*/  ULEA UR9, UR9, UR4, 0x18 ;  /* 0x0000000409097291 */ /* 0x001fe4000f8ec03f */
[----:B------:R-:W-:-:S04]  /*0300*/  UIADD3 UR4, -UR5, 0x100000, URZ ;  /* 0x0010000005047890 */ /* 0x000fc8000fffe13f */
[----:B------:R-:W-:Y:S02]  /*0310*/  USHF.L.U32 UR5, UR4, 0xb, URZ ;  /* 0x0000000b04057899 */ /* 0x000fe4000800063f */
[----:B------:R-:W-:Y:S01]  /*0320*/  USHF.L.U32 UR4, UR4, 0x1, URZ ;  /* 0x0000000104047899 */ /* 0x000fe2000800063f */
[----:B------:R-:W0:Y:S11]  /*0330*/  FENCE.VIEW.ASYNC.S ;  /* 0x00000000000073c6 */ /* 0x000e360000000000 */
[----:B0-----:R0:W1:Y:S01]  /*0340*/  SYNCS.EXCH.64 URZ, [UR9], UR4 ;  /* 0x00000004093f75b2 */ /* 0x0010620008000100 */
[----:B------:R0:W2:Y:S01]  /*0350*/  SYNCS.EXCH.64 URZ, [UR9+0x38], UR6 ;  /* 0x00003806093f75b2 */ /* 0x0000a20008000100 */
[----:B------:R0:W3:Y:S01]  /*0360*/  SYNCS.EXCH.64 URZ, [UR9+0x8], UR4 ;  /* 0x00000804093f75b2 */ /* 0x0000e20008000100 */
[----:B------:R0:W4:Y:S01]  /*0370*/  SYNCS.EXCH.64 URZ, [UR9+0x40], UR6 ;  /* 0x00004006093f75b2 */ /* 0x0001220008000100 */
[----:B------:R0:W0:Y:S01]  /*0380*/  SYNCS.EXCH.64 URZ, [UR9+0x10], UR4 ;  /* 0x00001004093f75b2 */ /* 0x0000220008000100 */
        /* <DEDUP_REMOVED lines=9> */
[----:B------:R-:W-:Y:S01]  /*0420*/  NOP ;  /* 0x0000000000007918 */ /* 0x000fe20000000000 */
.L_x_2:
[----:B------:R-:W-:Y:S01]  /*0430*/  LOP3.LUT R2, R2, 0xffffff80, RZ, 0xc0, !PT ;  /* 0xffffff8002027812 */ /* 0x000fe200078ec0ff */
[----:B------:R-:W5:Y:S01]  /*0440*/  SHFL.IDX PT, R0, R0, RZ, 0x1f ;  /* 0x00001fff00007589 */ /* 0x000f6200000e0000 */
[----:B0-----:R-:W0:Y:S01]  /*0450*/  S2UR UR9, SR_CTAID.X ;  /* 0x00000000000979c3 */ /* 0x001e220000002500 */
[----:B------:R-:W-:Y:S02]  /*0460*/  SHF.R.S32.HI R8, RZ, 0x1f, R3 ;  /* 0x0000001fff087819 */ /* 0x000fe40000011403 */
[----:B------:R-:W-:Y:S01]  /*0470*/  ELECT P0, URZ, PT ;  /* 0x00000000003f782f */ /* 0x000fe20003800000 */
[----:B------:R-:W-:Y:S01]  /*0480*/  IMAD.IADD R4, R4, 0x1, -R2 ;  /* 0x0000000104047824 */ /* 0x000fe200078e0a02 */
[----:B------:R-:W-:Y:S01]  /*0490*/  ULDC UR4, c[0x0][0x150] ;  /* 0x0000540000047ab9 */ /* 0x000fe20000000800 */
[----:B------:R-:W1:Y:S01]  /*04a0*/  S2R R2, SR_CTAID.Y ;  /* 0x0000000000027919 */ /* 0x000e620000002600 */
[----:B------:R-:W-:Y:S01]  /*04b0*/  LEA.HI R8, R8, R3, RZ, 0x2 ;  /* 0x0000000308087211 */ /* 0x000fe200078f10ff */
[----:B------:R-:W-:Y:S01]  /*04c0*/  NOP ;  /* 0x0000000000007918 */ /* 0x000fe20000000000 */
[----:B------:R-:W-:Y:S01]  /*04d0*/  SHF.R.S32.HI R5, RZ, 0x1f, R4 ;  /* 0x0000001fff057819 */ /* 0x000fe20000011404 */
[----:B------:R-:W2:Y:S01]  /*04e0*/  LDC R9, c[0x0][0x144] ;  /* 0x00005100ff097b82 */ /* 0x000ea20000000800 */
[----:B------:R-:W-:Y:S01]  /*04f0*/  LOP3.LUT R8, R8, 0x3ffffffc, RZ, 0xc0, !PT ;  /* 0x3ffffffc08087812 */ /* 0x000fe200078ec0ff */
[----:B------:R-:W-:Y:S01]  /*0500*/  NOP ;  /* 0x0000000000007918 */ /* 0x000fe20000000000 */
[----:B------:R-:W-:-:S03]  /*0510*/  LEA.HI R5, R5, R4, RZ, 0x3 ;  /* 0x0000000405057211 */ /* 0x000fc600078f18ff */
[----:B------:R-:W-:Y:S01]  /*0520*/  IMAD.IADD R8, R3, 0x1, -R8 ;  /* 0x0000000103087824 */ /* 0x000fe200078e0a08 */
[--C-:B------:R-:W-:Y:S01]  /*0530*/  SHF.R.S32.HI R6, RZ, 0x3, R5.reuse ;  /* 0x00000003ff067819 */ /* 0x100fe20000011405 */
[----:B------:R-:W3:Y:S01]  /*0540*/  LDC R11, c[0x0][0x148] ;  /* 0x00005200ff0b7b82 */ /* 0x000ee20000000800 */
[----:B------:R-:W-:-:S04]  /*0550*/  SHF.R.S32.HI R5, RZ, 0x1f, R5 ;  /* 0x0000001fff057819 */ /* 0x000fc80000011405 */
[----:B------:R-:W-:Y:S02]  /*0560*/  LEA.HI R5, R5, R6, RZ, 0x2 ;  /* 0x0000000605057211 */ /* 0x000fe400078f10ff */
[----:B-----5:R-:W-:Y:S02]  /*0570*/  ISETP.NE.OR P0, PT, R0, RZ, !P0 ;  /* 0x000000ff0000720c */ /* 0x020fe40004705670 */
[----:B------:R-:W-:Y:S02]  /*0580*/  LOP3.LUT R5, R5, 0xfffffffc, RZ, 0xc0, !PT ;  /* 0xfffffffc05057812 */ /* 0x000fe400078ec0ff */
[----:B0-----:R-:W-:-:S03]  /*0590*/  I2FP.F32.U32 R0, UR9 ;  /* 0x0000000900007c45 */ /* 0x001fc60008201000 */
[----:B------:R-:W-:Y:S02]  /*05a0*/  IMAD.IADD R5, R6, 0x1, -R5 ;  /* 0x0000000106057824 */ /* 0x000fe400078e0a05 */
[----:B------:R-:W-:Y:S01]  /*05b0*/  FMUL R7, R0, UR4 ;  /* 0x0000000400077c20 */ /* 0x000fe20008400000 */
[----:B------:R-:W-:Y:S01]  /*05c0*/  ULDC UR4, c[0x0][0x154] ;  /* 0x0000550000047ab9 */ /* 0x000fe20000000800 */
[----:B------:R-:W-:Y:S02]  /*05d0*/  IMAD R5, R8, 0x4, R5 ;  /* 0x0000000408057824 */ /* 0x000fe400078e0205 */
[----:B------:R-:W-:Y:S01]  /*05e0*/  VOTEU.ALL UP0, P0 ;  /* 0x00000000003f7886 */ /* 0x000fe20000000000 */
[----:B------:R-:W-:Y:S01]  /*05f0*/  VOTEU.ALL UP1, P0 ;  /* 0x00000000003f7886 */ /* 0x000fe20000020000 */
[C---:B------:R-:W-:Y:S01]  /*0600*/  IMAD.SHL.U32 R0, R5.reuse, 0x4, RZ ;  /* 0x0000000405007824 */ /* 0x040fe200078e00ff */
[----:B------:R-:W0:Y:S02]  /*0610*/  F2I.U32.TRUNC.NTZ R7, R7 ;  /* 0x0000000700077305 */ /* 0x000e24000020f000 */
[----:B------:R-:W5:Y:S01]  /*0620*/  @!UP0 S2UR UR7, SR_CgaCtaId ;  /* 0x00000000000789c3 */ /* 0x000f620000008800 */
[----:B------:R-:W-:Y:S01]  /*0630*/  @!UP0 UMOV UR6, 0x400 ;  /* 0x0000040000068882 */ /* 0x000fe20000000000 */
[----:B------:R-:W-:-:S02]  /*0640*/  LOP3.LUT R10, R5, 0xc, R0, 0x78, !PT ;  /* 0x0000000c050a7812 */ /* 0x000fc400078e7800 */
[----:B-1----:R-:W-:Y:S02]  /*0650*/  I2FP.F32.U32 R5, R2 ;  /* 0x0000000200057245 */ /* 0x002fe40000201000 */
[----:B------:R-:W-:Y:S01]  /*0660*/  SHF.R.S32.HI R0, RZ, 0x1f, R10 ;  /* 0x0000001fff007819 */ /* 0x000fe2000001140a */
[----:B------:R1:W-:Y:S02]  /*0670*/  STL [R1+0x458], R10 ;  /* 0x0004580a01007387 */ /* 0x0003e40000100800 */
[----:B------:R-:W-:Y:S01]  /*0680*/  FMUL R6, R5, UR4 ;  /* 0x0000000405067c20 */ /* 0x000fe20008400000 */
[----:B------:R-:W-:Y:S01]  /*0690*/  LEA.HI R0, R0, R10, RZ, 0x3 ;  /* 0x0000000a00007211 */ /* 0x000fe200078f18ff */
[----:B------:R-:W-:Y:S01]  /*06a0*/  UMOV UR4, 0x20 ;  /* 0x0000002000047882 */ /* 0x000fe20000000000 */
[----:B0-----:R-:W-:Y:S02]  /*06b0*/  IMAD.MOV R12, RZ, RZ, -R7 ;  /* 0x000000ffff0c7224 */ /* 0x001fe400078e0a07 */
[----:B------:R-:W-:Y:S01]  /*06c0*/  LOP3.LUT R5, R0, 0xfffffff8, RZ, 0xc0, !PT ;  /* 0xfffffff800057812 */ /* 0x000fe200078ec0ff */
[----:B------:R-:W0:Y:S01]  /*06d0*/  F2I.U32.TRUNC.NTZ R6, R6 ;  /* 0x0000000600067305 */ /* 0x000e22000020f000 */
[----:B------:R-:W4:Y:S01]  /*06e0*/  LDC R7, c[0x0][0x140] ;  /* 0x00005000ff077b82 */ /* 0x000f220000000800 */
[----:B--2---:R-:W-:Y:S01]  /*06f0*/  IMAD R12, R9, R12, UR9 ;  /* 0x00000009090c7e24 */ /* 0x004fe2000f8e020c */
[----:B------:R-:W-:-:S04]  /*0700*/  @!UP0 UIADD3 UR4, -UR4, 0x100000, URZ ;  /* 0x0010000004048890 */ /* 0x000fc8000fffe13f */
[----:B------:R-:W-:Y:S02]  /*0710*/  @!UP0 USHF.L.U32 UR5, UR4, 0xb, URZ ;  /* 0x0000000b04058899 */ /* 0x000fe4000800063f */
[----:B------:R-:W-:Y:S01]  /*0720*/  @!UP0 USHF.L.U32 UR4, UR4, 0x1, URZ ;  /* 0x0000000104048899 */ /* 0x000fe2000800063f */
[----:B------:R-:W-:-:S05]  /*0730*/  IMAD.IADD R5, R10, 0x1, -R5 ;  /* 0x000000010a057824 */ /* 0x000fca00078e0a05 */
[----:B------:R-:W-:Y:S01]  /*0740*/  ISETP.NE.AND P2, PT, R5, R12, PT ;  /* 0x0000000c0500720c */ /* 0x000fe20003f45270 */
[----:B-----5:R-:W-:Y:S01]  /*0750*/  @!UP0 ULEA UR6, UR7, UR6, 0x18 ;  /* 0x0000000607068291 */ /* 0x020fe2000f8ec03f */
[----:B------:R-:W-:Y:S01]  /*0760*/  VOTEU.ALL UP0, P0 ;  /* 0x00000000003f7886 */ /* 0x000fe20000000000 */
[----:B------:R-:W-:Y:S01]  /*0770*/  LOP3.LUT P0, RZ, R4, 0x7, RZ, 0xc0, !PT ;  /* 0x0000000704ff7812 */ /* 0x000fe2000780c0ff */
[----:B0-----:R-:W-:-:S03]  /*0780*/  IMAD.MOV R14, RZ, RZ, -R6 ;  /* 0x000000ffff0e7224 */ /* 0x001fc600078e0a06 */
[----:B------:R-:W-:Y:S01]  /*0790*/  ISETP.LT.U32.AND P0, PT, R10, 0x8, !P0 ;  /* 0x000000080a00780c */ /* 0x000fe20004701070 */
[----:B---3--:R-:W-:-:S05]  /*07a0*/  IMAD R5, R11, R14, R2 ;  /* 0x0000000e0b057224 */ /* 0x008fca00078e0202 */
[----:B------:R-:W-:Y:S01]  /*07b0*/  @P2 SHF.R.S32.HI R0, RZ, 0x3, R0 ;  /* 0x00000003ff002819 */ /* 0x000fe20000011400 */
[----:B------:R-:W0:Y:S02]  /*07c0*/  FENCE.VIEW.ASYNC.S ;  /* 0x00000000000073c6 */ /* 0x000e240000000000 */
[----:B0-----:R1:W0:Y:S01]  /*07d0*/  @!UP0 SYNCS.EXCH.64 URZ, [UR6+0x80], UR4 ;  /* 0x00008004063f85b2 */ /* 0x0012220008000100 */
[----:B----4-:R-:W-:Y:S02]  /*07e0*/  ISETP.EQ.U32.AND P5, PT, R7, 0x1, PT ;  /* 0x000000010700780c */ /* 0x010fe40003fa2070 */
[----:B------:R-:W-:Y:S01]  /*07f0*/  @P2 ISETP.NE.AND P3, PT, R0, R5, PT ;  /* 0x000000050000220c */ /* 0x000fe20003f65270 */
[----:B------:R-:W-:Y:S01]  /*0800*/  IMAD.MOV.U32 R0, RZ, RZ, 0x1 ;  /* 0x00000001ff007424 */ /* 0x000fe200078e00ff */
[----:B------:R-:W-:Y:S02]  /*0810*/  SEL R5, RZ, 0x1, !P0 ;  /* 0x00000001ff057807 */ /* 0x000fe40004000000 */
[----:B------:R-:W-:-:S04]  /*0820*/  @P2 SEL R0, RZ, 0x1, P3 ;  /* 0x00000001ff002807 */ /* 0x000fc80001800000 */
[----:B------:R-:W-:Y:S01]  /*0830*/  LOP3.LUT R0, R0, R5, RZ, 0xc0, !PT ;  /* 0x0000000500007212 */ /* 0x000fe200078ec0ff */
[----:B------:R1:W2:Y:S04]  /*0840*/  @!UP1 SYNCS.EXCH.64 URZ, [UR6+0x88], UR4 ;  /* 0x00008804063f95b2 */ /* 0x0002a80008000100 */
[----:B------:R1:W-:Y:S01]  /*0850*/  STL [R1+0x454], R0 ;  /* 0x0004540001007387 */ /* 0x0003e20000100800 */
[----:B------:R-:W-:Y:S01]  /*0860*/  NOP ;  /* 0x0000000000007918 */ /* 0x000fe20000000000 */
[----:B0-----:R-:W-:Y:S05]  /*0870*/  @!P5 BRA `(.L_x_3) ;  /* 0x000000000008d947 */ /* 0x001fea0003800000 */
[----:B--2---:R-:W-:Y:S01]  /*0880*/  UCGABAR_ARV ;  /* 0x00000000000079c7 */ /* 0x004fe20008000000 */
[----:B------:R-:W-:Y:S05]  /*0890*/  BRA `(.L_x_4) ;  /* 0x0000000000047947 */ /* 0x000fea0003800000 */
.L_x_3:
[----:B--2---:R-:W-:Y:S01]  /*08a0*/  NOP ;  /* 0x0000000000007918 */ /* 0x004fe20000000000 */
.L_x_4:
[----:B-1----:R-:W0:Y:S01]  /*08b0*/  LDC R0, c[0x0][0x65c] ;  /* 0x00019700ff007b82 */ /* 0x002e220000000800 */
[----:B------:R-:W-:Y:S02]  /*08c0*/  IMAD.U32 R4, RZ, RZ, UR9 ;  /* 0x00000009ff047e24 */ /* 0x000fe4000f8e00ff */
[----:B------:R-:W-:Y:S01]  /*08d0*/  IMAD.MOV.U32 R5, RZ, RZ, RZ ;  /* 0x000000ffff057224 */ /* 0x000fe200078e00ff */
[----:B0-----:R-:W-:-:S13]  /*08e0*/  ISETP.NE.AND P4, PT, R0, 0x1, PT ;  /* 0x000000010000780c */ /* 0x001fda0003f85270 */
[----:B------:R-:W0:Y:S01]  /*08f0*/  @P4 LDC R7, c[0x0][0x10] ;  /* 0x00000400ff074b82 */ /* 0x000e220000000800 */
[----:B------:R-:W-:Y:S02]  /*0900*/  @P4 IMAD.MOV.U32 R3, RZ, RZ, RZ ;  /* 0x000000ffff034224 */ /* 0x000fe400078e00ff */
[----:B------:R-:W-:-:S05]  /*0910*/  @P4 IMAD.MOV.U32 R13, RZ, RZ, RZ ;  /* 0x000000ffff0d4224 */ /* 0x000fca00078e00ff */
[----:B------:R-:W1:Y:S01]  /*0920*/  @!P4 LDC R9, c[0x0][0xc] ;  /* 0x00000300ff09cb82 */ /* 0x000e620000000800 */
[----:B0-----:R-:W-:-:S04]  /*0930*/  @P4 IMAD.WIDE.U32 R6, R7, UR9, R2 ;  /* 0x0000000907064c25 */ /* 0x001fc8000f8e0002 */
[----:B------:R-:W-:Y:S02]  /*0940*/  @P4 IMAD.MOV.U32 R8, RZ, RZ, R6 ;  /* 0x000000ffff084224 */ /* 0x000fe400078e0006 */
[----:B------:R-:W-:Y:S02]  /*0950*/  @P4 IMAD.IADD R15, R7, 0x1, R13 ;  /* 0x00000001070f4824 */ /* 0x000fe400078e020d */
[----:B-1----:R-:W-:-:S04]  /*0960*/  @!P4 IMAD.WIDE.U32 R4, R2, R9, R4 ;  /* 0x000000090204c225 */ /* 0x002fc800078e0004 */
[----:B------:R-:W-:Y:S02]  /*0970*/  @!P4 IMAD.MOV.U32 R8, RZ, RZ, R4 ;  /* 0x000000ffff08c224 */ /* 0x000fe400078e0004 */
[----:B------:R-:W-:-:S03]  /*0980*/  @!P4 IMAD.MOV.U32 R15, RZ, RZ, R5 ;  /* 0x000000ffff0fc224 */ /* 0x000fc600078e0005 */
[----:B------:R0:W-:Y:S04]  /*0990*/  STL [R1+0x460], R8 ;  /* 0x0004600801007387 */ /* 0x0001e80000100800 */
[----:B------:R0:W-:Y:S01]  /*09a0*/  STL [R1+0x45c], R15 ;  /* 0x00045c0f01007387 */ /* 0x0001e20000100800 */
[----:B------:R-:W-:Y:S05]  /*09b0*/  @!P5 BRA `(.L_x_5) ;  /* 0x00000000000cd947 */ /* 0x000fea0003800000 */
[----:B------:R-:W-:Y:S01]  /*09c0*/  UCGABAR_WAIT ;  /* 0x0000000000007dc7 */ /* 0x000fe20008000000 */
[----:B------:R-:W-:Y:S01]  /*09d0*/  CCTL.IVALL ;  /* 0x00000000ff00798f */ /* 0x000fe20002000000 */
[----:B------:R-:W-:Y:S05]  /*09e0*/  BRA `(.L_x_6) ;  /* 0x0000000000047947 */ /* 0x000fea0003800000 */
.L_x_5:
[----:B------:R-:W-:Y:S06]  /*09f0*/  BAR.SYNC.DEFER_BLOCKING 0x0 ;  /* 0x0000000000007b1d */ /* 0x000fec0000010000 */
.L_x_6:
[----:B------:R-:W-:Y:S05]  /*0a00*/  @!P1 BRA `(.L_x_7) ;  /* 0x0000023400049947 */ /* 0x000fea0003800000 */
[----:B------:R-:W-:-:S06]  /*0a10*/  UISETP.GT.U32.AND UP0, UPT, UR10, 0x1, UPT ;  /* 0x000000010a00788c */ /* 0x000fcc000bf04070 */
[----:B------:R-:W-:-:S13]  /*0a20*/  PLOP3.LUT P0, PT, PT, PT, UP0, 0x80, 0x0 ;  /* 0x000000000000781c */ /* 0x000fda0003f0f008 */
[----:B------:R-:W-:Y:S05]  /*0a30*/  @P0 EXIT ;  /* 0x000000000000094d */ /* 0x000fea0003800000 */
[----:B------:R-:W-:Y:S01]  /*0a40*/  IMAD.MOV.U32 R5, RZ, RZ, -0x1 ;  /* 0xffffffffff057424 */ /* 0x000fe200078e00ff */
[----:B------:R-:W-:Y:S01]  /*0a50*/  ULDC.64 UR4, c[0x0][0x650] ;  /* 0x0001940000047ab9 */ /* 0x000fe20000000a00 */
[----:B------:R-:W-:Y:S01]  /*0a60*/  IMAD.MOV.U32 R4, RZ, RZ, -0x1 ;  /* 0xffffffffff047424 */ /* 0x000fe200078e00ff */
[----:B------:R-:W-:Y:S01]  /*0a70*/  ISETP.GE.U32.AND P0, PT, R8, UR4, PT ;  /* 0x0000000408007c0c */ /* 0x000fe2000bf06070 */
[----:B------:R-:W-:Y:S01]  /*0a80*/  UMOV UR10, 0xffffffff ;  /* 0xffffffff000a7882 */ /* 0x000fe20000000000 */
[----:B------:R1:W-:Y:S01]  /*0a90*/  STL [R1+0x468], R5 ;  /* 0x0004680501007387 */ /* 0x0003e20000100800 */
[----:B------:R-:W-:Y:S02]  /*0aa0*/  PRMT R0, RZ, 0x7610, R0 ;  /* 0x00007610ff007816 */ /* 0x000fe40000000000 */
[----:B------:R-:W-:Y:S01]  /*0ab0*/  ISETP.GE.U32.AND.EX P0, PT, R15, UR5, PT, P0 ;  /* 0x000000050f007c0c */ /* 0x000fe2000bf06100 */
[----:B------:R1:W-:-:S12]  /*0ac0*/  STL [R1+0x464], R4 ;  /* 0x0004640401007387 */ /* 0x0003d80000100800 */
[----:B-1----:R-:W-:Y:S05]  /*0ad0*/  @P0 BRA `(.L_x_8) ;  /* 0x00000004003c0947 */ /* 0x002fea0003800000 */
[----:B------:R-:W-:Y:S01]  /*0ae0*/  ULDC.64 UR14, c[0x0][0x628] ;  /* 0x00018a00000e7ab9 */ /* 0x000fe20000000a00 */
[----:B------:R-:W1:Y:S01]  /*0af0*/  LDC.64 R6, c[0x0][0x620] ;  /* 0x00018800ff067b82 */ /* 0x000e620000000a00 */
[----:B------:R-:W-:Y:S01]  /*0b00*/  ISETP.NE.U32.AND P0, PT, RZ, UR14, PT ;  /* 0x0000000eff007c0c */ /* 0x000fe2000bf05070 */
[----:B------:R-:W-:Y:S01]  /*0b10*/  ULDC UR11, c[0x0][0x630] ;  /* 0x00018c00000b7ab9 */ /* 0x000fe20000000800 */
[----:B------:R-:W-:Y:S02]  /*0b20*/  R2UR UR4, R8 ;  /* 0x00000000080472ca */ /* 0x000fe400000e0000 */
[----:B------:R-:W-:Y:S02]  /*0b30*/  ISETP.NE.AND.EX P0, PT, RZ, UR15, PT, P0 ;  /* 0x0000000fff007c0c */ /* 0x000fe4000bf05300 */
[----:B------:R-:W-:-:S11]  /*0b40*/  R2UR UR5, R15 ;  /* 0x000000000f0572ca */ /* 0x000fd600000e0000 */
[----:B------:R-:W-:Y:S05]  /*0b50*/  @!P0 BRA `(.L_x_9) ;  /* 0x0000000000308947 */ /* 0x000fea0003800000 */
[----:B------:R-:W-:Y:S01]  /*0b60*/  R2UR UR4, R8 ;  /* 0x00000000080472ca */ /* 0x000fe200000e0000 */
[----:B------:R-:W-:Y:S01]  /*0b70*/  ULDC UR8, c[0x0][0x634] ;  /* 0x00018d0000087ab9 */ /* 0x000fe20000000800 */
[----:B------:R-:W-:-:S11]  /*0b80*/  R2UR UR10, R15 ;  /* 0x000000000f0a72ca */ /* 0x000fd600000e0000 */
[----:B------:R-:W-:-:S04]  /*0b90*/  UIADD3 UR8, UP0, UR4, UR8, URZ ;  /* 0x0000000804087290 */ /* 0x000fc8000ff1e03f */
[----:B------:R-:W-:-:S04]  /*0ba0*/  UIADD3.X UR10, URZ, UR10, URZ, UP0, !UPT ;  /* 0x0000000a3f0a7290 */ /* 0x000fc800087fe43f */
[----:B------:R-:W-:-:S04]  /*0bb0*/  UIMAD.WIDE.U32 UR4, UR10, UR14, URZ ;  /* 0x0000000e0a0472a5 */ /* 0x000fc8000f8e003f */
[----:B------:R-:W-:Y:S02]  /*0bc0*/  UIMAD.WIDE.U32 UR6, UP0, UR8, UR15, UR4 ;  /* 0x0000000f080672a5 */ /* 0x000fe4000f800004 */
[----:B------:R-:W-:Y:S02]  /*0bd0*/  UIMAD.WIDE.U32 UR4, UR8, UR14, URZ ;  /* 0x0000000e080472a5 */ /* 0x000fe4000f8e003f */
[----:B------:R-:W-:Y:S02]  /*0be0*/  UIADD3.X UR9, URZ, URZ, URZ, UP0, !UPT ;  /* 0x0000003f3f097290 */ /* 0x000fe400087fe43f */
[----:B------:R-:W-:Y:S01]  /*0bf0*/  UIADD3 URZ, UP0, UR5, UR6, URZ ;  /* 0x00000006053f7290 */ /* 0x000fe2000ff1e03f */
[----:B------:R-:W-:-:S03]  /*0c00*/  UMOV UR8, UR7 ;  /* 0x0000000700087c82 */ /* 0x000fc60008000000 */
[----:B------:R-:W-:-:S12]  /*0c10*/  UIMAD.WIDE.U32.X UR4, UR10, UR15, UR8, UP0 ;  /* 0x0000000f0a0472a5 */ /* 0x000fd800080e0408 */
.L_x_9:
[----:B------:R-:W-:Y:S01]  /*0c20*/  USHF.R.U64 UR10, UR4, UR11, UR5 ;  /* 0x0000000b040a7299 */ /* 0x000fe20008001205 */
[----:B------:R-:W2:Y:S01]  /*0c30*/  LDC.64 R22, c[0x0][0x640] ;  /* 0x00019000ff167b82 */ /* 0x000ea20000000a00 */
[----:B------:R-:W-:Y:S01]  /*0c40*/  USHF.R.U32.HI UR4, URZ, UR11, UR5 ;  /* 0x0000000b3f047299 */ /* 0x000fe20008011605 */
[----:B------:R-:W-:Y:S02]  /*0c50*/  IMAD.MOV.U32 R4, RZ, RZ, R8 ;  /* 0x000000ffff047224 */ /* 0x000fe400078e0008 */
[----:B------:R-:W-:Y:S01]  /*0c60*/  IMAD R21, R11, R14, R2 ;  /* 0x0000000e0b157224 */ /* 0x000fe200078e0202 */
[----:B------:R-:W-:Y:S01]  /*0c70*/  IADD3 R3, P0, RZ, -UR10, RZ ;  /* 0x8000000aff037c10 */ /* 0x000fe2000ff1e0ff */
[----:B------:R-:W-:Y:S02]  /*0c80*/  IMAD.MOV.U32 R11, RZ, RZ, 0x1 ;  /* 0x00000001ff0b7424 */ /* 0x000fe400078e00ff */
[----:B------:R-:W0:Y:S02]  /*0c90*/  LDC R10, c[0x0][0x618] ;  /* 0x00018600ff0a7b82 */ /* 0x000e240000000800 */
[----:B------:R-:W-:-:S04]  /*0ca0*/  IMAD.X R5, RZ, RZ, ~UR4, P0 ;  /* 0x80000004ff057e24 */ /* 0x000fc800080e06ff */
[-C--:B-1----:R-:W-:Y:S02]  /*0cb0*/  IMAD R0, R5, R6.reuse, RZ ;  /* 0x0000000605007224 */ /* 0x082fe400078e02ff */
[----:B------:R-:W1:Y:S01]  /*0cc0*/  LDC R16, c[0x0][0x608] ;  /* 0x00018200ff107b82 */ /* 0x000e620000000800 */
[----:B------:R-:W-:Y:S02]  /*0cd0*/  IMAD.MOV.U32 R5, RZ, RZ, R15 ;  /* 0x000000ffff057224 */ /* 0x000fe400078e000f */
[----:B------:R-:W-:-:S05]  /*0ce0*/  IMAD.WIDE.U32 R4, R3, R6, R4 ;  /* 0x0000000603047225 */ /* 0x000fca00078e0004 */
[----:B------:R-:W3:Y:S01]  /*0cf0*/  LDC R20, c[0x0][0x658] ;  /* 0x00019600ff147b82 */ /* 0x000ee20000000800 */
[----:B------:R-:W-:Y:S01]  /*0d00*/  IMAD R3, R3, R7, R0 ;  /* 0x0000000703037224 */ /* 0x000fe200078e0200 */
[----:B--2---:R-:W-:-:S03]  /*0d10*/  ISETP.NE.U32.AND P0, PT, R22, RZ, PT ;  /* 0x000000ff1600720c */ /* 0x004fc60003f05070 */
[----:B------:R-:W-:Y:S01]  /*0d20*/  IMAD.IADD R3, R5, 0x1, R3 ;  /* 0x0000000105037824 */ /* 0x000fe200078e0203 */
[----:B------:R-:W-:Y:S01]  /*0d30*/  ISETP.NE.AND.EX P0, PT, R23, RZ, PT, P0 ;  /* 0x000000ff1700720c */ /* 0x000fe20003f05300 */
[----:B------:R-:W-:Y:S01]  /*0d40*/  IMAD.MOV.U32 R5, RZ, RZ, -0x1 ;  /* 0xffffffffff057424 */ /* 0x000fe200078e00ff */
[----:B------:R-:W2:Y:S02]  /*0d50*/  LDC R18, c[0x0][0x600] ;  /* 0x00018000ff127b82 */ /* 0x000ea40000000800 */
[-CC-:B0-----:R-:W-:Y:S02]  /*0d60*/  SHF.R.U64 R8, R4, R10.reuse, R3.reuse ;  /* 0x0000000a04087219 */ /* 0x181fe40000001203 */
[----:B------:R-:W-:-:S04]  /*0d70*/  SHF.R.U32.HI R3, RZ, R10, R3 ;  /* 0x0000000aff037219 */ /* 0x000fc80000011603 */
[----:B------:R-:W0:Y:S01]  /*0d80*/  LDC R13, c[0x0][0x648] ;  /* 0x00019200ff0d7b82 */ /* 0x000e220000000800 */
[-CC-:B-1----:R-:W-:Y:S02]  /*0d90*/  SHF.R.U64 R19, R8, R16.reuse, R3.reuse ;  /* 0x0000001008137219 */ /* 0x182fe40000001203 */
[----:B------:R-:W-:-:S05]  /*0da0*/  SHF.R.U32.HI R3, RZ, R16, R3 ;  /* 0x00000010ff037219 */ /* 0x000fca0000011603 */
[----:B------:R-:W1:Y:S01]  /*0db0*/  LDC R15, c[0x0][0x638] ;  /* 0x00018e00ff0f7b82 */ /* 0x000e620000000800 */
[-CC-:B---3--:R-:W-:Y:S02]  /*0dc0*/  SHF.R.U64 R10, R19, R20.reuse, R3.reuse ;  /* 0x00000014130a7219 */ /* 0x188fe40000001203 */
[-C--:B------:R-:W-:Y:S02]  /*0dd0*/  SHF.L.U32 R0, R5, R20.reuse, RZ ;  /* 0x0000001405007219 */ /* 0x080fe400000006ff */
[----:B------:R-:W-:Y:S01]  /*0de0*/  SHF.R.U32.HI R3, RZ, R20, R3 ;  /* 0x00000014ff037219 */ /* 0x000fe20000011603 */
[----:B------:R-:W-:Y:S01]  /*0df0*/  IMAD.MOV.U32 R2, RZ, RZ, R10 ;  /* 0x000000ffff027224 */ /* 0x000fe200078e000a */
[----:B------:R-:W-:Y:S01]  /*0e00*/  LOP3.LUT R0, RZ, R0, RZ, 0x33, !PT ;  /* 0x00000000ff007212 */ /* 0x000fe200078e33ff */
[----:B------:R-:W3:Y:S01]  /*0e10*/  LDC R17, c[0x0][0x610] ;  /* 0x00018400ff117b82 */ /* 0x000ee20000000800 */
[----:B------:R-:W-:Y:S05]  /*0e20*/  @!P0 BRA `(.L_x_10) ;  /* 0x0000000000288947 */ /* 0x000fea0003800000 */
[----:B------:R-:W4:Y:S02]  /*0e30*/  LDC R7, c[0x0][0x64c] ;  /* 0x00019300ff077b82 */ /* 0x000f240000000800 */
[----:B----4-:R-:W-:-:S05]  /*0e40*/  IADD3 R7, P0, R10, R7, RZ ;  /* 0x000000070a077210 */ /* 0x010fca0007f1e0ff */
[----:B------:R-:W-:-:S04]  /*0e50*/  IMAD.X R9, RZ, RZ, R3, P0 ;  /* 0x000000ffff097224 */ /* 0x000fc800000e0603 */
[----:B------:R-:W-:-:S04]  /*0e60*/  IMAD.WIDE.U32 R2, R9, R22, RZ ;  /* 0x0000001609027225 */ /* 0x000fc800078e00ff */
[----:B------:R-:W-:-:S04]  /*0e70*/  IMAD.WIDE.U32 R4, P0, R7, R23, R2 ;  /* 0x0000001707047225 */ /* 0x000fc80007800002 */
[----:B------:R-:W-:-:S04]  /*0e80*/  IMAD.WIDE.U32 R2, R7, R22, RZ ;  /* 0x0000001607027225 */ /* 0x000fc800078e00ff */
[----:B------:R-:W-:Y:S01]  /*0e90*/  IMAD.X R7, RZ, RZ, RZ, P0 ;  /* 0x000000ffff077224 */ /* 0x000fe200000e06ff */
[----:B------:R-:W-:Y:S01]  /*0ea0*/  IADD3 RZ, P0, R3, R4, RZ ;  /* 0x0000000403ff7210 */ /* 0x000fe20007f1e0ff */
[----:B------:R-:W-:-:S04]  /*0eb0*/  IMAD.MOV.U32 R6, RZ, RZ, R5 ;  /* 0x000000ffff067224 */ /* 0x000fc800078e0005 */
[----:B------:R-:W-:-:S08]  /*0ec0*/  IMAD.WIDE.U32.X R2, R9, R23, R6, P0 ;  /* 0x0000001709027225 */ /* 0x000fd000000e0406 */
.L_x_10:
[----:B0-----:R-:W-:Y:S01]  /*0ed0*/  SHF.R.U64 R4, R2, R13, R3 ;  /* 0x0000000d02047219 */ /* 0x001fe20000001203 */
[----:B--2---:R-:W-:Y:S01]  /*0ee0*/  VIADD R5, R18, 0xffffffff ;  /* 0xffffffff12057836 */ /* 0x004fe20000000000 */
[----:B------:R-:W-:Y:S02]  /*0ef0*/  SHF.L.U32 R2, R11, R20, RZ ;  /* 0x000000140b027219 */ /* 0x000fe400000006ff */
[----:B------:R-:W-:Y:S01]  /*0f00*/  LOP3.LUT R3, R19, R0, RZ, 0xc0, !PT ;  /* 0x0000000013037212 */ /* 0x000fe200078ec0ff */
[----:B------:R-:W-:Y:S01]  /*0f10*/  IMAD.MOV R6, RZ, RZ, -R4 ;  /* 0x000000ffff067224 */ /* 0x000fe200078e0a04 */
[----:B------:R-:W-:Y:S02]  /*0f20*/  SEL R0, R12, R21, !P4 ;  /* 0x000000150c007207 */ /* 0x000fe40006000000 */
[----:B------:R-:W-:Y:S01]  /*0f30*/  LOP3.LUT R5, R8, R5, RZ, 0xc0, !PT ;  /* 0x0000000508057212 */ /* 0x000fe200078ec0ff */
[----:B------:R-:W-:Y:S02]  /*0f40*/  IMAD R7, R2, R4, R3 ;  /* 0x0000000402077224 */ /* 0x000fe400078e0203 */
[----:B-1----:R-:W-:-:S02]  /*0f50*/  IMAD R3, R6, R15, R10 ;  /* 0x0000000f06037224 */ /* 0x002fc400078e020a */
[----:B---3--:R-:W-:Y:S02]  /*0f60*/  IMAD R2, R7, R17, R0 ;  /* 0x0000001107027224 */ /* 0x008fe400078e0200 */
[----:B------:R-:W-:Y:S02]  /*0f70*/  IMAD R3, R3, R18, R5 ;  /* 0x0000001203037224 */ /* 0x000fe400078e0205 */
[----:B------:R-:W-:-:S03]  /*0f80*/  IMAD.MOV.U32 R0, RZ, RZ, 0x1 ;  /* 0x00000001ff007424 */ /* 0x000fc600078e00ff */
[----:B------:R-:W-:Y:S02]  /*0f90*/  SEL R4, R3, R2, !P4 ;  /* 0x0000000203047207 */ /* 0x000fe40006000000 */
[----:B------:R-:W-:-:S03]  /*0fa0*/  SEL R2, R2, R3, !P4 ;  /* 0x0000000302027207 */ /* 0x000fc60006000000 */
[----:B------:R1:W-:Y:S04]  /*0fb0*/  STL [R1+0x464], R4 ;  /* 0x0004640401007387 */ /* 0x0003e80000100800 */
[----:B------:R1:W-:Y:S02]  /*0fc0*/  STL [R1+0x468], R2 ;  /* 0x0004680201007387 */ /* 0x0003e40000100800 */
.L_x_8:
[----:B------:R-:W-:-:S08]  /*0fd0*/  NOP ;  /* 0x0000000000007918 */ /* 0x000fd00000000000 */
[----:B------:R-:W2:Y:S02]  /*0fe0*/  USETMAXREG.TRY_ALLOC.CTAPOOL UP0, 0xf0 ;  /* 0x000000f0000079c8 */ /* 0x000ea40008000600 */
[----:B--2---:R-:W-:-:S13]  /*0ff0*/  PLOP3.LUT P0, PT, PT, PT, UP0, 0x80, 0x0 ;  /* 0x000000000000781c */ /* 0x004fda0003f0f008 */
[----:B------:R-:W-:Y:S05]  /*1000*/  @!P0 BRA `(.L_x_8) ;  /* 0xfffffffc00f08947 */ /* 0x000fea000383ffff */
[----:B------:R-:W-:Y:S01]  /*1010*/  ULDC.64 UR4, c[0x0][0x598] ;  /* 0x0001660000047ab9 */ /* 0x000fe20000000a00 */
[----:B------:R-:W-:Y:S01]  /*1020*/  ULDC.64 UR14, c[0x0][0x208] ;  /* 0x00008200000e7ab9 */ /* 0x000fe20000000a00 */
[----:B------:R-:W-:-:S04]  /*1030*/  ISETP.NE.U32.AND P0, PT, RZ, UR4, PT ;  /* 0x00000004ff007c0c */ /* 0x000fc8000bf05070 */
[----:B------:R-:W-:-:S13]  /*1040*/  ISETP.NE.AND.EX P0, PT, RZ, UR5, PT, P0 ;  /* 0x00000005ff007c0c */ /* 0x000fda000bf05300 */
[----:B------:R-:W-:Y:S05]  /*1050*/  @!P0 BRA `(.L_x_11) ;  /* 0x0000000000208947 */ /* 0x000fea0003800000 */
[----:B-1----:R-:W1:Y:S02]  /*1060*/  LDC.64 R2, c[0x0][0x598] ;  /* 0x00016600ff027b82 */ /* 0x002e640000000a00 */
[----:B-1----:R-:W2:Y:S02]  /*1070*/  LDG.E.64 R2, desc[UR14][R2.64] ;  /* 0x0000000e02027981 */ /* 0x002ea4000c1e1b00 */
[----:B--2---:R-:W-:-:S04]  /*1080*/  ISETP.NE.U32.AND P0, PT, R2, RZ, PT ;  /* 0x000000ff0200720c */ /* 0x004fc80003f05070 */
[----:B------:R-:W-:-:S13]  /*1090*/  ISETP.NE.AND.EX P0, PT, R3, RZ, PT, P0 ;  /* 0x000000ff0300720c */ /* 0x000fda0003f05300 */
[----:B------:R-:W-:Y:S05]  /*10a0*/  @!P0 BRA `(.L_x_11) ;  /* 0x00000000000c8947 */ /* 0x000fea0003800000 */
[----:B------:R-:W2:Y:S02]  /*10b0*/  LD.E R2, desc[UR14][R2.64] ;  /* 0x0000000e02027980 */ /* 0x000ea4000c101900 */
[----:B--2---:R-:W-:Y:S01]  /*10c0*/  R2UR UR20, R2 ;  /* 0x00000000021472ca */ /* 0x004fe200000e0000 */
[----:B------:R-:W-:-:S14]  /*10d0*/  BRA `(.L_x_12) ;  /* 0x0000000000247947 */ /* 0x000fdc0003800000 */
.L_x_11:
[----:B------:R-:W-:Y:S02]  /*10e0*/  ULDC.64 UR4, c[0x0][0x588] ;  /* 0x0001620000047ab9 */ /* 0x000fe40000000a00 */
[----:B------:R-:W-:-:S04]  /*10f0*/  ISETP.NE.U32.AND P0, PT, RZ, UR4, PT ;  /* 0x00000004ff007c0c */ /* 0x000fc8000bf05070 */
[----:B------:R-:W-:-:S13]  /*1100*/  ISETP.NE.AND.EX P0, PT, RZ, UR5, PT, P0 ;  /* 0x00000005ff007c0c */ /* 0x000fda000bf05300 */
[----:B------:R-:W-:Y:S05]  /*1110*/  @!P0 BRA `(.L_x_13) ;  /* 0x0000000000108947 */ /* 0x000fea0003800000 */
[----:B-1----:R-:W1:Y:S02]  /*1120*/  LDC.64 R2, c[0x0][0x588] ;  /* 0x00016200ff027b82 */ /* 0x002e640000000a00 */
[----:B-1----:R-:W2:Y:S02]  /*1130*/  LDG.E R2, desc[UR14][R2.64] ;  /* 0x0000000e02027981 */ /* 0x002ea4000c1e1900 */
[----:B--2---:R-:W-:Y:S01]  /*1140*/  R2UR UR20, R2 ;  /* 0x00000000021472ca */ /* 0x004fe200000e0000 */
[----:B------:R-:W-:-:S14]  /*1150*/  BRA `(.L_x_12) ;  /* 0x0000000000047947 */ /* 0x000fdc0003800000 */
.L_x_13:
[----:B------:R-:W-:-:S05]  /*1160*/  ULDC UR20, c[0x0][0x580] ;  /* 0x0001600000147ab9 */ /* 0x000fca0000000800 */
.L_x_12:
[----:B------:R-:W-:Y:S02]  /*1170*/  ULDC.64 UR4, c[0x0][0x5a0] ;  /* 0x0001680000047ab9 */ /* 0x000fe40000000a00 */
        /* <DEDUP_REMOVED lines=11> */
.L_x_14:
        /* <DEDUP_REMOVED lines=8> */
.L_x_16:
[----:B------:R-:W-:-:S05]  /*12b0*/  ULDC UR21, c[0x0][0x584] ;  /* 0x0001610000157ab9 */ /* 0x000fca0000000800 */
.L_x_15:
[----:B------:R-:W-:-:S13]  /*12c0*/  LOP3.LUT P0, RZ, R0, 0xff, RZ, 0xc0, !PT ;  /* 0x000000ff00ff7812 */ /* 0x000fda000780c0ff */
[----:B------:R-:W-:Y:S05]  /*12d0*/  @!P0 EXIT ;  /* 0x000000000000894d */ /* 0x000fea0003800000 */
[----:B------:R-:W-:Y:S01]  /*12e0*/  ULDC UR4, c[0x0][0x28c] ;  /* 0x0000a30000047ab9 */ /* 0x000fe20000000800 */
[----:B------:R-:W-:Y:S02]  /*12f0*/  ULOP3.LUT UR22, UR13, 0x1, URZ, 0xfc, !UPT ;  /* 0x000000010d167892 */ /* 0x000fe4000f8efc3f */
[----:B------:R-:W-:-:S04]  /*1300*/  UIADD3 UR4, UR4, 0x3f, URZ ;  /* 0x0000003f04047890 */ /* 0x000fc8000fffe03f */
[----:B------:R-:W-:-:S04]  /*1310*/  USHF.R.S32.HI UR5, URZ, 0x1f, UR4 ;  /* 0x0000001f3f057899 */ /* 0x000fc80008011404 */
[----:B------:R-:W-:-:S03]  /*1320*/  ULEA.HI UR5, UR5, UR4, URZ, 0x6 ;  /* 0x0000000405057291 */ /* 0x000fc6000f8f303f */
[----:B------:R-:W-:Y:S01]  /*1330*/  UMOV UR4, URZ ;  /* 0x0000003f00047c82 */ /* 0x000fe20008000000 */
[----:B------:R-:W-:-:S03]  /*1340*/  USHF.R.S32.HI UR9, URZ, 0x6, UR5 ;  /* 0x000000063f097899 */ /* 0x000fc60008011405 */
[----:B------:R-:W-:-:S09]  /*1350*/  UMOV UR5, URZ ;  /* 0x0000003f00057c82 */ /* 0x000fd20008000000 */
.L_x_555:
[----:B------:R-:W-:Y:S01]  /*1360*/  STL [R1+0x450], RZ ;  /* 0x000450ff01007387 */ /* 0x000fe20000100800 */
[----:B--2---:R-:W2:Y:S01]  /*1370*/  S2UR UR18, SR_CgaCtaId ;  /* 0x00000000001279c3 */ /* 0x004ea20000008800 */
[----:B------:R-:W-:Y:S01]  /*1380*/  UMOV UR17, 0x400 ;  /* 0x0000040000117882 */ /* 0x000fe20000000000 */
[----:B------:R-:W-:Y:S01]  /*1390*/  UMOV UR6, URZ ;  /* 0x0000003f00067c82 */ /* 0x000fe20008000000 */
[----:B------:R-:W-:Y:S01]  /*13a0*/  STL [R1+0x44c], RZ ;  /* 0x00044cff01007387 */ /* 0x000fe20000100800 */
[----:B------:R-:W-:Y:S01]  /*13b0*/  UMOV UR7, URZ ;  /* 0x0000003f00077c82 */ /* 0x000fe20008000000 */
[----:B------:R-:W-:Y:S01]  /*13c0*/  UMOV UR8, URZ ;  /* 0x0000003f00087c82 */ /* 0x000fe20008000000 */
[----:B------:R-:W-:Y:S01]  /*13d0*/  UMOV UR23, UR5 ;  /* 0x0000000500177c82 */ /* 0x000fe20008000000 */
[----:B------:R-:W-:Y:S01]  /*13e0*/  STL [R1+0x448], RZ ;  /* 0x000448ff01007387 */ /* 0x000fe20000100800 */
[----:B-1-3--:R-:W1:Y:S01]  /*13f0*/  LDC R2, c[0x0][0x28c] ;  /* 0x0000a300ff027b82 */ /* 0x00ae620000000800 */
[----:B------:R-:W-:-:S02]  /*1400*/  CS2R R236, SRZ ;  /* 0x0000000000ec7805 */ /* 0x000fc4000001ff00 */
[----:B------:R-:W-:Y:S01]  /*1410*/  CS2R R234, SRZ ;  /* 0x0000000000ea7805 */ /* 0x000fe2000001ff00 */
[----:B------:R-:W-:Y:S01]  /*1420*/  STL [R1+0x444], RZ ;  /* 0x000444ff01007387 */ /* 0x000fe20000100800 */
[----:B------:R-:W-:Y:S02]  /*1430*/  CS2R R232, SRZ ;  /* 0x0000000000e87805 */ /* 0x000fe4000001ff00 */
[----:B------:R-:W-:Y:S02]  /*1440*/  CS2R R230, SRZ ;  /* 0x0000000000e67805 */ /* 0x000fe4000001ff00 */
[----:B------:R-:W-:Y:S01]  /*1450*/  CS2R R228, SRZ ;  /* 0x0000000000e47805 */ /* 0x000fe2000001ff00 */
[----:B------:R-:W-:Y:S01]  /*1460*/  STL [R1+0x440], RZ ;  /* 0x000440ff01007387 */ /* 0x000fe20000100800 */
[----:B------:R-:W-:Y:S02]  /*1470*/  CS2R R226, SRZ ;  /* 0x0000000000e27805 */ /* 0x000fe4000001ff00 */
        /* <DEDUP_REMOVED lines=15> */
[----:B-1----:R-:W-:Y:S02]  /*1570*/  ISETP.GE.AND P0, PT, R2, 0x1, PT ;  /* 0x000000010200780c */ /* 0x002fe40003f06270 */
        /* <DEDUP_REMOVED lines=40> */
[----:B0-----:R-:W-:-:S02]  /*1800*/  CS2R R14, SRZ ;  /* 0x00000000000e7805 */ /* 0x001fc4000001ff00 */
[----:B------:R-:W-:Y:S01]  /*1810*/  CS2R R12, SRZ ;  /* 0x00000000000c7805 */ /* 0x000fe2000001ff00 */
[----:B------:R-:W-:Y:S01]  /*1820*/  STL [R1+0x404], RZ ;  /* 0x000404ff01007387 */ /* 0x000fe20000100800 */
[----:B------:R-:W-:Y:S02]  /*1830*/  CS2R R10, SRZ ;  /* 0x00000000000a7805 */ /* 0x000fe4000001ff00 */
[----:B------:R-:W-:Y:S02]  /*1840*/  CS2R R8, SRZ ;  /* 0x0000000000087805 */ /* 0x000fe4000001ff00 */
[----:B------:R-:W-:Y:S01]  /*1850*/  CS2R R6, SRZ ;  /* 0x0000000000067805 */ /* 0x000fe2000001ff00 */
[----:B------:R-:W-:Y:S01]  /*1860*/  STL [R1+0x400], RZ ;  /* 0x000400ff01007387 */ /* 0x000fe20000100800 */
[----:B------:R-:W-:Y:S01]  /*1870*/  CS2R R4, SRZ ;  /* 0x0000000000047805 */ /* 0x000fe2000001ff00 */
[----:B------:R-:W-:Y:S01]  /*1880*/  IMAD.MOV.U32 R3, RZ, RZ, RZ ;  /* 0x000000ffff037224 */ /* 0x000fe200078e00ff */
[----:B------:R-:W-:Y:S01]  /*1890*/  CS2R R24, SRZ ;  /* 0x0000000000187805 */ /* 0x000fe2000001ff00 */
[----:B------:R-:W-:Y:S01]  /*18a0*/  STL [R1+0x3fc], RZ ;  /* 0x0003fcff01007387 */ /* 0x000fe20000100800 */
[----:B------:R-:W-:-:S02]  /*18b0*/  CS2R R26, SRZ ;  /* 0x00000000001a7805 */ /* 0x000fc4000001ff00 */
[----:B------:R-:W-:Y:S02]  /*18c0*/  CS2R R28, SRZ ;  /* 0x00000000001c7805 */ /* 0x000fe4000001ff00 */
[----:B------:R-:W-:Y:S01]  /*18d0*/  CS2R R30, SRZ ;  /* 0x00000000001e7805 */ /* 0x000fe2000001ff00 */
[----:B------:R-:W-:Y:S01]  /*18e0*/  STL [R1+0x3f8], RZ ;  /* 0x0003f8ff01007387 */ /* 0x000fe20000100800 */
[----:B------:R-:W-:Y:S02]  /*18f0*/  CS2R R32, SRZ ;  /* 0x0000000000207805 */ /* 0x000fe4000001ff00 */
[----:B------:R-:W-:Y:S02]  /*1900*/  CS2R R34, SRZ ;  /* 0x0000000000227805 */ /* 0x000fe4000001ff00 */
        /* <DEDUP_REMOVED lines=77> */
[----:B------:R-:W-:Y:S04]  /*1de0*/  STL [R1+0x3a8], RZ ;  /* 0x0003a8ff01007387 */ /* 0x000fe80000100800 */
        /* <DEDUP_REMOVED lines=106> */
[----:B------:R-:W-:Y:S04]  /*2490*/  STL [R1], RZ ;  /* 0x000000ff01007387 */ /* 0x000fe80000100800 */
        /* <DEDUP_REMOVED lines=39> */
[----:B------:R-:W-:Y:S01]  /*2710*/  STL [R1+0xa0], RZ ;  /* 0x0000a0ff01007387 */ /* 0x000fe20000100800 */
[----:B------:R-:W0:Y:S03]  /*2720*/  S2R R0, SR_TID.X ;  /* 0x0000000000007919 */ /* 0x000e260000002100 */
        /* <DEDUP_REMOVED lines=8> */
[----:B0-----:R-:W-:-:S03]  /*27b0*/  LOP3.LUT R0, R0, 0x80, RZ, 0xc0, !PT ;  /* 0x0000008000007812 */ /* 0x001fc600078ec0ff */
[----:B------:R-:W-:Y:S01]  /*27c0*/  STL [R1+0xc4], RZ ;  /* 0x0000c4ff01007387 */ /* 0x000fe20000100800 */
[----:B------:R-:W-:-:S03]  /*27d0*/  SHF.R.U32.HI R0, RZ, 0x7, R0 ;  /* 0x00000007ff007819 */ /* 0x000fc60000011600 */
        /* <DEDUP_REMOVED lines=33> */
[----:B------:R-:W0:Y:S04]  /*29f0*/  SHFL.IDX PT, R0, R0, RZ, 0x1f ;  /* 0x00001fff00007589 */ /* 0x000e2800000e0000 */
[----:B------:R1:W-:Y:S04]  /*2a00*/  STL [R1+0x14c], RZ ;  /* 0x00014cff01007387 */ /* 0x0003e80000100800 */
[----:B------:R1:W-:Y:S04]  /*2a10*/  STL [R1+0x150], RZ ;  /* 0x000150ff01007387 */ /* 0x0003e80000100800 */
[----:B------:R1:W-:Y:S04]  /*2a20*/  STL [R1+0x154], RZ ;  /* 0x000154ff01007387 */ /* 0x0003e80000100800 */
[----:B------:R1:W-:Y:S04]  /*2a30*/  STL [R1+0x158], RZ ;  /* 0x000158ff01007387 */ /* 0x0003e80000100800 */
[----:B------:R1:W-:Y:S04]  /*2a40*/  STL [R1+0x15c], RZ ;  /* 0x00015cff01007387 */ /* 0x0003e80000100800 */
[----:B------:R1:W-:Y:S01]  /*2a50*/  STL [R1+0x160], RZ ;  /* 0x000160ff01007387 */ /* 0x0003e20000100800 */
[----:B0-----:R-:W-:Y:S01]  /*2a60*/  R2UR UR12, R0 ;  /* 0x00000000000c72ca */ /* 0x001fe200000e0000 */
[----:B------:R-:W-:-:S02]  /*2a70*/  IMAD.U32 R0, RZ, RZ, UR4 ;  /* 0x00000004ff007e24 */ /* 0x000fc4000f8e00ff */
[----:B------:R1:W-:Y:S04]  /*2a80*/  STL [R1+0x164], RZ ;  /* 0x000164ff01007387 */ /* 0x0003e80000100800 */
[----:B------:R1:W-:Y:S04]  /*2a90*/  STL [R1+0x168], RZ ;  /* 0x000168ff01007387 */ /* 0x0003e80000100800 */
[----:B------:R1:W-:Y:S02]  /*2aa0*/  STL [R1+0x16c], RZ ;  /* 0x00016cff01007387 */ /* 0x0003e40000100800 */
[----:B------:R-:W-:-:S02]  /*2ab0*/  ULEA.HI UR11, UR12, UR12, URZ, 0x1 ;  /* 0x0000000c0c0b7291 */ /* 0x000fc4000f8f083f */
[----:B------:R1:W-:Y:S02]  /*2ac0*/  STL [R1+0x170], RZ ;  /* 0x000170ff01007387 */ /* 0x0003e40000100800 */
[----:B------:R-:W-:Y:S02]  /*2ad0*/  ULOP3.LUT UR16, UR11, 0xffffe, URZ, 0xc0, !UPT ;  /* 0x000ffffe0b107892 */ /* 0x000fe4000f8ec03f */
[----:B------:R1:W-:Y:S01]  /*2ae0*/  STL [R1+0x174], RZ ;  /* 0x000174ff01007387 */ /* 0x0003e20000100800 */
[----:B--2---:R-:W-:Y:S02]  /*2af0*/  ULEA UR11, UR18, UR17, 0x18 ;  /* 0x00000011120b7291 */ /* 0x004fe4000f8ec03f */
[----:B------:R-:W-:Y:S01]  /*2b00*/  UIADD3 UR16, UR12, -UR16, URZ ;  /* 0x800000100c107290 */ /* 0x000fe2000fffe03f */
[----:B------:R1:W-:Y:S03]  /*2b10*/  STL [R1+0x178], RZ ;  /* 0x000178ff01007387 */ /* 0x0003e60000100800 */
[----:B------:R-:W-:Y:S01]  /*2b20*/  ULEA UR16, UR16, UR11, 0xc ;  /* 0x0000000b10107291 */ /* 0x000fe2000f8e603f */
[----:B------:R1:W-:Y:S03]  /*2b30*/  STL [R1+0x17c], RZ ;  /* 0x00017cff01007387 */ /* 0x0003e60000100800 */
[----:B------:R-:W-:Y:S01]  /*2b40*/  UIADD3 UR16, UR16, 0x180, URZ ;  /* 0x0000018010107890 */ /* 0x000fe2000fffe03f */
[----:B------:R1:W-:Y:S03]  /*2b50*/  STL [R1+0x180], RZ ;  /* 0x000180ff01007387 */ /* 0x0003e60000100800 */
[----:B------:R-:W-:Y:S01]  /*2b60*/  USHF.R.U32.HI UR12, URZ, 0x4, UR16 ;  /* 0x000000043f0c7899 */ /* 0x000fe20008011610 */
[----:B------:R1:W-:Y:S03]  /*2b70*/  STL [R1+0x184], RZ ;  /* 0x000184ff01007387 */ /* 0x0003e60000100800 */
[----:B------:R-:W-:Y:S01]  /*2b80*/  ULOP3.LUT UR12, UR12, 0x3fff, URZ, 0xc0, !UPT ;  /* 0x00003fff0c0c7892 */ /* 0x000fe2000f8ec03f */
[----:B------:R1:W-:Y:S04]  /*2b90*/  STL [R1+0x188], RZ ;  /* 0x000188ff01007387 */ /* 0x0003e80000100800 */
        /* <DEDUP_REMOVED lines=28> */
[----:B------:R1:W-:Y:S01]  /*2d60*/  STL [R1+0x1fc], RZ ;  /* 0x0001fcff01007387 */ /* 0x0003e20000100800 */
[----:B------:R-:W-:Y:S05]  /*2d70*/  @!P0 BRA `(.L_x_17) ;  /* 0x0000004000c08947 */ /* 0x000fea0003800000 */
[----:B------:R-:W-:-:S06]  /*2d80*/  UISETP.NE.AND UP0, UPT, UR22, 0x3, UPT ;  /* 0x000000031600788c */ /* 0x000fcc000bf05270 */
[----:B------:R-:W-:-:S13]  /*2d90*/  PLOP3.LUT P1, PT, PT, PT, UP0, 0x80, 0x0 ;  /* 0x000000000000781c */ /* 0x000fda0003f2f008 */
[----:B------:R-:W-:Y:S05]  /*2da0*/  @!P1 BRA `(.L_x_18) ;  /* 0x0000000000049947 */ /* 0x000fea0003800000 */
[----:B------:R-:W-:Y:S01]  /*2db0*/  BPT.TRAP 0x1 ;  /* 0x000000040000795c */ /* 0x000fe20000300000 */
.L_x_18:
[----:B------:R-:W-:Y:S01]  /*2dc0*/  ULEA UR6, UR5, UR11, 0x3 ;  /* 0x0000000b05067291 */ /* 0x000fe2000f8e183f */
[----:B------:R-:W-:-:S05]  /*2dd0*/  IMAD.U32 R0, RZ, RZ, UR4 ;  /* 0x00000004ff007e24 */ /* 0x000fca000f8e00ff */
[----:B------:R-:W-:-:S04]  /*2de0*/  SHF.L.U32 R0, R0, 0x1f, RZ ;  /* 0x0000001f00007819 */ /* 0x000fc800000006ff */
[----:B------:R0:W2:Y:S01]  /*2df0*/  SYNCS.PHASECHK.TRANS64.TRYWAIT P0, [UR6], R0 ;  /* 0x00000000ff0075a7 */ /* 0x0000a20008000146 */
[----:B------:R-:W-:Y:S05]  /*2e00*/  @!P1 BRA `(.L_x_19) ;  /* 0x0000000000049947 */ /* 0x000fea0003800000 */
[----:B------:R-:W-:Y:S01]  /*2e10*/  BPT.TRAP 0x1 ;  /* 0x000000040000795c */ /* 0x000fe20000300000 */
.L_x_19:
[----:B--2---:R-:W-:Y:S05]  /*2e20*/  @P0 BRA `(.L_x_20) ;  /* 0x0000000000080947 */ /* 0x004fea0003800000 */
[----:B------:R-:W2:Y:S02]  /*2e30*/  SYNCS.PHASECHK.TRANS64.TRYWAIT P0, [UR6], R0 ;  /* 0x00000000ff0075a7 */ /* 0x000ea40008000146 */
[----:B--2---:R-:W-:Y:S05]  /*2e40*/  @!P0 BRA `(.L_x_21) ;  /* 0x0000022400f48947 */ /* 0x004fea0003800000 */
.L_x_20:
[----:B------:R-:W-:Y:S01]  /*2e50*/  UIADD3 UR6, UR11, 0x1c180, URZ ;  /* 0x0001c1800b067890 */ /* 0x000fe2000fffe03f */
[----:B------:R-:W-:Y:S01]  /*2e60*/  WARPGROUP.ARRIVE ;  /* 0x00000000000079c5 */ /* 0x000fe20000000000 */
[----:B------:R-:W-:Y:S02]  /*2e70*/  ULOP3.LUT UR7, UR12, 0x10000, URZ, 0xfc, !UPT ;  /* 0x000100000c077892 */ /* 0x000fe4000f8efc3f */
[----:B------:R-:W-:Y:S02]  /*2e80*/  USHF.R.U32.HI UR6, URZ, 0x4, UR6 ;  /* 0x000000043f067899 */ /* 0x000fe40008011606 */
[----:B------:R-:W-:Y:S02]  /*2e90*/  ULEA UR7, UR5, UR7, 0xa ;  /* 0x0000000705077291 */ /* 0x000fe4000f8e503f */
[----:B------:R-:W-:Y:S01]  /*2ea0*/  ULOP3.LUT UR6, UR6, 0x3fff, URZ, 0xc0, !UPT ;  /* 0x00003fff06067892 */ /* 0x000fe2000f8ec03f */
[----:B------:R-:W-:Y:S01]  /*2eb0*/  UMOV UR17, 0x80000020 ;  /* 0x8000002000117882 */ /* 0x000fe20000000000 */
[----:B------:R-:W-:-:S02]  /*2ec0*/  UMOV UR19, 0x80000020 ;  /* 0x8000002000137882 */ /* 0x000fc40000000000 */
[----:B------:R-:W-:Y:S01]  /*2ed0*/  ULOP3.LUT UR6, UR6, 0x10000, URZ, 0xfc, !UPT ;  /* 0x0001000006067892 */ /* 0x000fe2000f8efc3f */
[----:B------:R-:W-:-:S03]  /*2ee0*/  UMOV UR16, UR7 ;  /* 0x0000000700107c82 */ /* 0x000fc60008000000 */
[----:B------:R-:W-:-:S03]  /*2ef0*/  ULEA UR8, UR5, UR6, 0xa ;  /* 0x0000000605087291 */ /* 0x000fc6000f8e503f */
[----:B------:R-:W-:-:S04]  /*2f00*/  UMOV UR6, 0x2 ;  /* 0x0000000200067882 */ /* 0x000fc80000000000 */
[----:B------:R-:W-:Y:S02]  /*2f10*/  UMOV UR18, UR8 ;  /* 0x0000000800127c82 */ /* 0x000fe40008000000 */
[----:B------:R-:W-:Y:S01]  /*2f20*/  QGMMA.64x256x32.F32.E4M3.E4M3 R24, gdesc[UR16], RZ, !UPT, gsb0 ;  /* 0x03e00000101879f3 */ /* 0x000fe2000c0008ff */
[----:B------:R-:W-:Y:S01]  /*2f30*/  UIADD3 UR16, UR7, 0x200, URZ ;  /* 0x0000020007107890 */ /* 0x000fe2000fffe03f */
[----:B------:R-:W-:Y:S01]  /*2f40*/  UMOV UR17, 0x80000020 ;  /* 0x8000002000117882 */ /* 0x000fe20000000000 */
[----:B------:R-:W-:Y:S02]  /*2f50*/  WARPGROUP.DEPBAR.LE gsb0, 0x0 ;  /* 0x00008000000079c5 */ /* 0x000fe40000010000 */
[----:B------:R-:W-:Y:S04]  /*2f60*/  STL.64 [R1], R24 ;  /* 0x0000001801007387 */ /* 0x000fe80000100a00 */
[----:B------:R-:W-:Y:S04]  /*2f70*/  STL.64 [R1+0x8], R26 ;  /* 0x0000081a01007387 */ /* 0x000fe80000100a00 */
        /* <DEDUP_REMOVED lines=61> */
[----:B------:R3:W-:Y:S02]  /*3350*/  STL.64 [R1+0x1f8], R150 ;  /* 0x0001f89601007387 */ /* 0x0007e40000100a00 */
[----:B---3--:R-:W-:-:S06]  /*3360*/  WARPGROUP.ARRIVE ;  /* 0x00000000000079c5 */ /* 0x008fcc0000000000 */
[----:B------:R-:W-:Y:S03]  /*3370*/  QGMMA.64x256x32.F32.E4M3.E4M3 R24, gdesc[UR16], RZ, !UPT, gsb0 ;  /* 0x03e00000101879f3 */ /* 0x000fe6000c0008ff */
[----:B------:R-:W-:Y:S02]  /*3380*/  WARPGROUP.DEPBAR.LE gsb0, 0x0 ;  /* 0x00008000000079c5 */ /* 0x000fe40000010000 */
        /* <DEDUP_REMOVED lines=21> */
[----:B------:R3:W-:Y:S04]  /*34e0*/  STL.64 [R1+0x478], R108 ;  /* 0x0004786c01007387 */ /* 0x0007e80000100a00 */
        /* <DEDUP_REMOVED lines=70> */
[----:B---3--:R-:W3:Y:S04]  /*3950*/  LDL.LU.64 R108, [R1] ;  /* 0x00000000016c7983 */ /* 0x008ee80000300a00 */
[----:B------:R-:W3:Y:S04]  /*3960*/  LDL.LU.64 R110, [R1+0x8] ;  /* 0x00000800016e7983 */ /* 0x000ee80000300a00 */
        /* <DEDUP_REMOVED lines=61> */
[----:B------:R-:W3:Y:S01]  /*3d40*/  LDL.LU.64 R234, [R1+0x1f8] ;  /* 0x0001f80001ea7983 */ /* 0x000ee20000300a00 */
[----:B------:R-:W-:-:S02]  /*3d50*/  UIADD3 UR16, UR7, 0x2, URZ ;  /* 0x0000000207107890 */ /* 0x000fc4000fffe03f */
[----:B------:R-:W-:Y:S01]  /*3d60*/  UIADD3 UR18, UR8, 0x2, URZ ;  /* 0x0000000208127890 */ /* 0x000fe2000fffe03f */
[----:B------:R-:W-:Y:S01]  /*3d70*/  STL [R1+0x338], RZ ;  /* 0x000338ff01007387 */ /* 0x000fe20000100800 */
[----:B------:R-:W-:Y:S01]  /*3d80*/  UMOV UR17, 0x80000020 ;  /* 0x8000002000117882 */ /* 0x000fe20000000000 */
[----:B------:R-:W-:Y:S02]  /*3d90*/  UMOV UR19, 0x80000020 ;  /* 0x8000002000137882 */ /* 0x000fe40000000000 */
        /* <DEDUP_REMOVED lines=25> */
[----:B---3--:R-:W-:-:S06]  /*3f30*/  WARPGROUP.ARRIVE ;  /* 0x00000000000079c5 */ /* 0x008fcc0000000000 */
[----:B------:R-:W-:Y:S03]  /*3f40*/  QGMMA.64x256x32.F32.E4M3.E4M3 R108, gdesc[UR16], R108, gsb0 ;  /* 0x03e00000106c79f3 */ /* 0x000fe6000800086c */
[----:B------:R-:W-:Y:S02]  /*3f50*/  WARPGROUP.DEPBAR.LE gsb0, 0x0 ;  /* 0x00008000000079c5 */ /* 0x000fe40000010000 */
[----:B------:R-:W-:Y:S01]  /*3f60*/  STL.64 [R1], R108 ;  /* 0x0000006c01007387 */ /* 0x000fe20000100a00 */
[----:B------:R-:W-:Y:S01]  /*3f70*/  UIADD3 UR16, UR7, 0x202, URZ ;  /* 0x0000020207107890 */ /* 0x000fe2000fffe03f */
[----:B------:R-:W-:Y:S02]  /*3f80*/  IMAD.MOV.U32 R2, RZ, RZ, R234 ;  /* 0x000000ffff027224 */ /* 0x000fe400078e00ea */
[----:B------:R-:W-:Y:S01]  /*3f90*/  STL.64 [R1+0x8], R110 ;  /* 0x0000086e01007387 */ /* 0x000fe20000100a00 */
[----:B------:R-:W-:Y:S01]  /*3fa0*/  UMOV UR17, 0x80000020 ;  /* 0x8000002000117882 */ /* 0x000fe20000000000 */
[----:B------:R-:W-:Y:S01]  /*3fb0*/  ULDC UR7, c[0x0][0x50c] ;  /* 0x0001430000077ab9 */ /* 0x000fe20000000800 */
[----:B0-2---:R-:W-:Y:S01]  /*3fc0*/  IMAD.MOV.U32 R0, RZ, RZ, R235 ;  /* 0x000000ffff007224 */ /* 0x005fe200078e00eb */
        /* <DEDUP_REMOVED lines=62> */
[----:B0-----:R-:W3:Y:S04]  /*43b0*/  LDL.LU.64 R150, [R1+0x520] ;  /* 0x0005200001967983 */ /* 0x001ee80000300a00 */
        /* <DEDUP_REMOVED lines=21> */
[----:B------:R-:W-:Y:S01]  /*4510*/  UISETP.NE.AND UP0, UPT, UR7, 0x2, UPT ;  /* 0x000000020700788c */ /* 0x000fe2000bf05270 */
[----:B------:R-:W-:-:S02]  /*4520*/  CS2R R236, SRZ ;  /* 0x0000000000ec7805 */ /* 0x000fc4000001ff00 */
[----:B--2---:R-:W-:Y:S01]  /*4530*/  CS2R R234, SRZ ;  /* 0x0000000000ea7805 */ /* 0x004fe2000001ff00 */
[----:B------:R0:W-:Y:S01]  /*4540*/  STL [R1+0x2d0], RZ ;  /* 0x0002d0ff01007387 */ /* 0x0001e20000100800 */
[----:B------:R-:W-:Y:S01]  /*4550*/  USEL UR7, URZ, 0x1, UP0 ;  /* 0x000000013f077887 */ /* 0x000fe20008000000 */
[----:B------:R-:W-:Y:S02]  /*4560*/  CS2R R232, SRZ ;  /* 0x0000000000e87805 */ /* 0x000fe4000001ff00 */
[----:B------:R-:W-:Y:S01]  /*4570*/  CS2R R230, SRZ ;  /* 0x0000000000e67805 */ /* 0x000fe2000001ff00 */
[----:B------:R0:W-:Y:S01]  /*4580*/  STL [R1+0x2cc], RZ ;  /* 0x0002ccff01007387 */ /* 0x0001e20000100800 */
[----:B------:R-:W-:Y:S02]  /*4590*/  CS2R R228, SRZ ;  /* 0x0000000000e47805 */ /* 0x000fe4000001ff00 */
[----:B------:R-:W-:Y:S02]  /*45a0*/  CS2R R226, SRZ ;  /* 0x0000000000e27805 */ /* 0x000fe4000001ff00 */
[----:B------:R-:W-:Y:S01]  /*45b0*/  ISETP.NE.AND P0, PT, RZ, UR7, PT ;  /* 0x00000007ff007c0c */ /* 0x000fe2000bf05270 */
[----:B------:R0:W-:Y:S01]  /*45c0*/  STL [R1+0x2c8], RZ ;  /* 0x0002c8ff01007387 */ /* 0x0001e20000100800 */
[----:B------:R-:W-:-:S02]  /*45d0*/  CS2R R224, SRZ ;  /* 0x0000000000e07805 */ /* 0x000fc4000001ff00 */
[----:B------:R-:W-:Y:S02]  /*45e0*/  CS2R R222, SRZ ;  /* 0x0000000000de7805 */ /* 0x000fe4000001ff00 */
[----:B------:R-:W-:Y:S01]  /*45f0*/  CS2R R220, SRZ ;  /* 0x0000000000dc7805 */ /* 0x000fe2000001ff00 */
[----:B------:R0:W-:Y:S01]  /*4600*/  STL [R1+0x2c4], RZ ;  /* 0x0002c4ff01007387 */ /* 0x0001e20000100800 */
[----:B------:R-:W-:Y:S02]  /*4610*/  CS2R R218, SRZ ;  /* 0x0000000000da7805 */ /* 0x000fe4000001ff00 */
[----:B------:R-:W-:Y:S02]  /*4620*/  CS2R R216, SRZ ;  /* 0x0000000000d87805 */ /* 0x000fe4000001ff00 */
[----:B------:R-:W-:Y:S01]  /*4630*/  CS2R R214, SRZ ;  /* 0x0000000000d67805 */ /* 0x000fe2000001ff00 */
        /* <DEDUP_REMOVED lines=54> */
[----:B------:R-:W-:Y:S01]  /*49a0*/  CS2R R4, SRZ ;  /* 0x0000000000047805 */ /* 0x000fe2000001ff00 */
[----:B------:R-:W-:Y:S01]  /*49b0*/  IMAD.MOV.U32 R3, RZ, RZ, RZ ;  /* 0x000000ffff037224 */ /* 0x000fe200078e00ff */
        /* <DEDUP_REMOVED lines=35> */
[----:B---3--:R-:W-:-:S06]  /*4bf0*/  WARPGROUP.ARRIVE ;  /* 0x00000000000079c5 */ /* 0x008fcc0000000000 */
[----:B------:R-:W-:Y:S03]  /*4c00*/  QGMMA.64x256x32.F32.E4M3.E4M3 R24, gdesc[UR16], R24, gsb0 ;  /* 0x03e00000101879f3 */ /* 0x000fe60008000818 */
[----:B------:R-:W-:Y:S02]  /*4c10*/  WARPGROUP.DEPBAR.LE gsb0, 0x0 ;  /* 0x00008000000079c5 */ /* 0x000fe40000010000 */
[----:B0-----:R-:W-:Y:S05]  /*4c20*/  @!P0 BRA `(.L_x_22) ;  /* 0x0000002000f88947 */ /* 0x001fea0003800000 */
[----:B------:R-:W2:Y:S04]  /*4c30*/  LDL R3, [R1] ;  /* 0x0000000001037983 */ /* 0x000ea80000100800 */
[----:B------:R-:W3:Y:S04]  /*4c40*/  LDL R4, [R1+0x4] ;  /* 0x0000040001047983 */ /* 0x000ee80000100800 */
[----:B------:R-:W4:Y:S04]  /*4c50*/  LDL R5, [R1+0x8] ;  /* 0x0000080001057983 */ /* 0x000f280000100800 */
[----:B------:R-:W5:Y:S04]  /*4c60*/  LDL R6, [R1+0xc] ;  /* 0x00000c0001067983 */ /* 0x000f680000100800 */
        /* <DEDUP_REMOVED lines=101> */
[----:B------:R0:W-:Y:S04]  /*52c0*/  STL [R1+0x4c4], R131 ;  /* 0x0004c48301007387 */ /* 0x0001e80000100800 */
[----:B0-----:R-:W5:Y:S04]  /*52d0*/  LDL R131, [R1+0x1a4] ;  /* 0x0001a40001837983 */ /* 0x001f680000100800 */
        /* <DEDUP_REMOVED lines=39> */
[----:B0-----:R-:W5:Y:S01]  /*5550*/  LDL R151, [R1+0x1f4] ;  /* 0x0001f40001977983 */ /* 0x001f620000100800 */
[----:B------:R-:W-:-:S01]  /*5560*/  FADD R2, RZ, R2 ;  /* 0x00000002ff027221 */ /* 0x000fc20000000000 */
[----:B------:R-:W-:Y:S01]  /*5570*/  FADD R0, RZ, R0 ;  /* 0x00000000ff007221 */ /* 0x000fe20000000000 */
[----:B--2---:R-:W-:-:S01]  /*5580*/  FADD R3, RZ, R3 ;  /* 0x00000003ff037221 */ /* 0x004fc20000000000 */
[----:B---3--:R-:W-:Y:S01]  /*5590*/  FADD R4, RZ, R4 ;  /* 0x00000004ff047221 */ /* 0x008fe20000000000 */
[----:B----4-:R-:W-:-:S01]  /*55a0*/  FADD R5, RZ, R5 ;  /* 0x00000005ff057221 */ /* 0x010fc20000000000 */
[----:B-----5:R-:W-:Y:S01]  /*55b0*/  FADD R6, RZ, R6 ;  /* 0x00000006ff067221 */ /* 0x020fe20000000000 */
[----:B------:R-:W-:-:S01]  /*55c0*/  FADD R7, RZ, R7 ;  /* 0x00000007ff077221 */ /* 0x000fc20000000000 */
[----:B------:R-:W-:Y:S01]  /*55d0*/  FADD R8, RZ, R8 ;  /* 0x00000008ff087221 */ /* 0x000fe20000000000 */
        /* <DEDUP_REMOVED lines=13> */
[----:B------:R-:W2:Y:S01]  /*56b0*/  LDL.LU R131, [R1+0x4c4] ;  /* 0x0004c40001837983 */ /* 0x000ea20000300800 */
        /* <DEDUP_REMOVED lines=13> */
[----:B------:R-:W3:Y:S01]  /*5790*/  LDL.LU R132, [R1+0x4c0] ;  /* 0x0004c00001847983 */ /* 0x000ee20000300800 */
        /* <DEDUP_REMOVED lines=16> */
[----:B------:R0:W-:Y:S01]  /*58a0*/  STL [R1+0x200], R133 ;  /* 0x0002008501007387 */ /* 0x0001e20000100800 */
        /* <DEDUP_REMOVED lines=9> */
[----:B0-----:R-:W4:Y:S01]  /*5940*/  LDL.LU R133, [R1+0x4bc] ;  /* 0x0004bc0001857983 */ /* 0x001f220000300800 */
[----:B------:R-:W-:-:S01]  /*5950*/  FADD R184, RZ, R184 ;  /* 0x000000b8ffb87221 */ /* 0x000fc20000000000 */
[----:B------:R-:W-:Y:S01]  /*5960*/  FADD R185, RZ, R185 ;  /* 0x000000b9ffb97221 */ /* 0x000fe20000000000 */
[----:B------:R-:W-:-:S01]  /*5970*/  FADD R186, RZ, R186 ;  /* 0x000000baffba7221 */ /* 0x000fc20000000000 */
        /* <DEDUP_REMOVED lines=10> */
[----:B0-----:R-:W5:Y:S01]  /*5a20*/  LDL.LU R134, [R1+0x4b8] ;  /* 0x0004b80001867983 */ /* 0x001f620000300800 */
        /* <DEDUP_REMOVED lines=52> */
[----:B0-----:R-:W5:Y:S04]  /*5d70*/  LDL.LU R138, [R1+0x4a8] ;  /* 0x0004a800018a7983 */ /* 0x001f680000300800 */
[----:B------:R0:W-:Y:S01]  /*5d80*/  STL [R1+0x218], R139 ;  /* 0x0002188b01007387 */ /* 0x0001e20000100800 */
[----:B------:R-:W-:-:S03]  /*5d90*/  FADD R140, RZ, R140 ;  /* 0x0000008cff8c7221 */ /* 0x000fc60000000000 */
        /* <DEDUP_REMOVED lines=34> */
[----:B------:R0:W-:Y:S04]  /*5fc0*/  STL [R1+0x248], R151 ;  /* 0x0002489701007387 */ /* 0x0001e80000100800 */
[----:B0-----:R-:W5:Y:S04]  /*5fd0*/  LDL.LU R151, [R1+0x474] ;  /* 0x0004740001977983 */ /* 0x001f680000300800 */
[----:B------:R0:W-:Y:S04]  /*5fe0*/  STL [R1+0x24c], R2 ;  /* 0x00024c0201007387 */ /* 0x0001e80000100800 */
[----:B------:R1:W-:Y:S01]  /*5ff0*/  STL [R1+0x250], R0 ;  /* 0x0002500001007387 */ /* 0x0003e20000100800 */
[----:B0-----:R-:W-:-:S01]  /*6000*/  FADD R2, RZ, R24 ;  /* 0x00000018ff027221 */ /* 0x001fc20000000000 */
[----:B-1----:R-:W-:-:S04]  /*6010*/  FADD R0, RZ, R25 ;  /* 0x00000019ff007221 */ /* 0x002fc80000000000 */
        /* <DEDUP_REMOVED lines=211> */
[----:B--2---:R-:W-:-:S04]  /*6d50*/  FADD R0, RZ, R131 ;  /* 0x00000083ff007221 */ /* 0x004fc80000000000 */
[----:B------:R3:W-:Y:S04]  /*6d60*/  STL [R1+0x3fc], R2 ;  /* 0x0003fc0201007387 */ /* 0x0007e80000100800 */
[----:B------:R4:W-:Y:S01]  /*6d70*/  STL [R1+0x400], R0 ;  /* 0x0004000001007387 */ /* 0x0009e20000100800 */
[----:B---3--:R-:W-:-:S01]  /*6d80*/  FADD R2, RZ, R132 ;  /* 0x00000084ff027221 */ /* 0x008fc20000000000 */
[----:B----4-:R-:W-:-:S04]  /*6d90*/  FADD R0, RZ, R133 ;  /* 0x00000085ff007221 */ /* 0x010fc80000000000 */
[----:B------:R5:W-:Y:S04]  /*6da0*/  STL [R1+0x404], R2 ;  /* 0x0004040201007387 */ /* 0x000be80000100800 */
[----:B------:R0:W-:Y:S01]  /*6db0*/  STL [R1+0x408], R0 ;  /* 0x0004080001007387 */ /* 0x0001e20000100800 */
[----:B-----5:R-:W-:-:S01]  /*6dc0*/  FADD R2, RZ, R134 ;  /* 0x00000086ff027221 */ /* 0x020fc20000000000 */
[----:B0-----:R-:W-:-:S04]  /*6dd0*/  FADD R0, RZ, R135 ;  /* 0x00000087ff007221 */ /* 0x001fc80000000000 */
        /* <DEDUP_REMOVED lines=34> */
[----:B------:R-:W-:-:S05]  /*7000*/  UMOV UR6, URZ ;  /* 0x0000003f00067c82 */ /* 0x000fca0008000000 */
.L_x_22:
[----:B------:R-:W-:-:S04]  /*7010*/  UIADD3 UR23, UR5, 0x1, URZ ;  /* 0x0000000105177890 */ /* 0x000fc8000fffe03f */
[----:B------:R-:W-:-:S04]  /*7020*/  UISETP.NE.AND UP0, UPT, UR23, 0x7, UPT ;  /* 0x000000071700788c */ /* 0x000fc8000bf05270 */
[----:B------:R-:W-:Y:S02]  /*7030*/  USEL UR8, URZ, 0x1, UP0 ;  /* 0x000000013f087887 */ /* 0x000fe40008000000 */
[----:B------:R-:W-:Y:S02]  /*7040*/  USEL UR23, UR23, URZ, UP0 ;  /* 0x0000003f17177287 */ /* 0x000fe40008000000 */
[----:B------:R-:W-:-:S06]  /*7050*/  ULOP3.LUT UR8, UR4, UR8, URZ, 0x3c, !UPT ;  /* 0x0000000804087292 */ /* 0x000fcc000f8e3c3f */
[----:B0-----:R-:W-:Y:S01]  /*7060*/  IMAD.U32 R0, RZ, RZ, UR8 ;  /* 0x00000008ff007e24 */ /* 0x001fe2000f8e00ff */
[----:B------:R-:W-:-:S06]  /*7070*/  UMOV UR8, 0x1 ;  /* 0x0000000100087882 */ /* 0x000fcc0000000000 */
.L_x_17:
[----:B------:R-:W-:-:S04]  /*7080*/  UISETP.LT.AND UP0, UPT, UR9, 0x1, UPT ;  /* 0x000000010900788c */ /* 0x000fc8000bf01270 */
[----:B------:R-:W-:-:S04]  /*7090*/  USEL UR16, UR9, 0x1, UP0 ;  /* 0x0000000109107887 */ /* 0x000fc80008000000 */
[----:B------:R-:W-:-:S04]  /*70a0*/  UIADD3 UR16, UR9, -UR16, URZ ;  /* 0x8000001009107290 */ /* 0x000fc8000fffe03f */
[----:B------:R-:W-:-:S06]  /*70b0*/  UISETP.GE.AND UP0, UPT, UR16, 0x1, UPT ;  /* 0x000000011000788c */ /* 0x000fcc000bf06270 */
[----:B------:R-:W-:-:S13]  /*70c0*/  PLOP3.LUT P0, PT, PT, PT, UP0, 0x80, 0x0 ;  /* 0x000000000000781c */ /* 0x000fda0003f0f008 */
[----:B------:R-:W-:Y:S05]  /*70d0*/  @!P0 BRA `(.L_x_23) ;  /* 0x0000006000688947 */ /* 0x000fea0003800000 */
[----:B------:R-:W-:Y:S01]  /*70e0*/  UMOV UR24, UR16 ;  /* 0x0000001000187c82 */ /* 0x000fe20008000000 */
[----:B------:R-:W-:Y:S01]  /*70f0*/  UMOV UR25, UR5 ;  /* 0x0000000500197c82 */ /* 0x000fe20008000000 */
[----:B------:R-:W-:-:S05]  /*7100*/  ULDC UR26, c[0x0][0x50c] ;  /* 0x00014300001a7ab9 */ /* 0x000fca0000000800 */
.L_x_31:
[----:B------:R-:W-:-:S06]  /*7110*/  UISETP.NE.AND UP0, UPT, UR22, 0x3, UPT ;  /* 0x000000031600788c */ /* 0x000fcc000bf05270 */
[----:B------:R-:W-:-:S13]  /*7120*/  PLOP3.LUT P1, PT, PT, PT, UP0, 0x80, 0x0 ;  /* 0x000000000000781c */ /* 0x000fda0003f2f008 */
[----:B------:R-:W-:Y:S05]  /*7130*/  @!P1 BRA `(.L_x_24) ;  /* 0x0000000000049947 */ /* 0x000fea0003800000 */
[----:B------:R-:W-:Y:S01]  /*7140*/  BPT.TRAP 0x1 ;  /* 0x000000040000795c */ /* 0x000fe20000300000 */
.L_x_24:
[----:B------:R-:W0:Y:S01]  /*7150*/  S2UR UR16, SR_CgaCtaId ;  /* 0x00000000001079c3 */ /* 0x000e220000008800 */
[----:B------:R-:W-:Y:S01]  /*7160*/  UMOV UR11, 0x400 ;  /* 0x00000400000b7882 */ /* 0x000fe20000000000 */
[----:B------:R-:W-:Y:S01]  /*7170*/  SHF.L.U32 R2, R0, 0x1f, RZ ;  /* 0x0000001f00027819 */ /* 0x000fe200000006ff */
[----:B0-----:R-:W-:-:S04]  /*7180*/  ULEA UR11, UR16, UR11, 0x18 ;  /* 0x0000000b100b7291 */ /* 0x001fc8000f8ec03f */
[----:B------:R-:W-:-:S09]  /*7190*/  ULEA UR16, UR23, UR11, 0x3 ;  /* 0x0000000b17107291 */ /* 0x000fd2000f8e183f */
[----:B------:R0:W2:Y:S01]  /*71a0*/  SYNCS.PHASECHK.TRANS64.TRYWAIT P0, [UR16], R2 ;  /* 0x00000002ff0075a7 */ /* 0x0000a20008000150 */
[----:B------:R-:W-:Y:S05]  /*71b0*/  @!P1 BRA `(.L_x_25) ;  /* 0x0000000000049947 */ /* 0x000fea0003800000 */
[----:B------:R-:W-:Y:S01]  /*71c0*/  BPT.TRAP 0x1 ;  /* 0x000000040000795c */ /* 0x000fe20000300000 */
.L_x_25:
[----:B--2---:R-:W-:Y:S05]  /*71d0*/  @P0 BRA `(.L_x_26) ;  /* 0x0000000000080947 */ /* 0x004fea0003800000 */
[----:B------:R-:W2:Y:S02]  /*71e0*/  SYNCS.PHASECHK.TRANS64.TRYWAIT P0, [UR16], R2 ;  /* 0x00000002ff0075a7 */ /* 0x000ea40008000150 */
[----:B--2---:R-:W-:Y:S05]  /*71f0*/  @!P0 BRA `(.L_x_27) ;  /* 0x000001e400208947 */ /* 0x004fea0003800000 */
.L_x_26:
        /* <DEDUP_REMOVED lines=64> */
[----:B--2---:R-:W2:Y:S04]  /*7600*/  LDL.LU.64 R108, [R1] ;  /* 0x00000000016c7983 */ /* 0x004ea80000300a00 */
[----:B------:R-:W2:Y:S04]  /*7610*/  LDL.LU.64 R110, [R1+0x8] ;  /* 0x00000800016e7983 */ /* 0x000ea80000300a00 */
        /* <DEDUP_REMOVED lines=61> */
[----:B------:R-:W2:Y:S01]  /*79f0*/  LDL.LU.64 R234, [R1+0x1f8] ;  /* 0x0001f80001ea7983 */ /* 0x000ea20000300a00 */
[----:B------:R-:W-:-:S02]  /*7a00*/  UIADD3 UR16, UR11, 0x1c180, URZ ;  /* 0x0001c1800b107890 */ /* 0x000fc4000fffe03f */
[----:B------:R-:W-:Y:S02]  /*7a10*/  UISETP.NE.AND UP0, UPT, UR7, URZ, UPT ;  /* 0x0000003f0700728c */ /* 0x000fe4000bf05270 */
[----:B------:R-:W-:Y:S02]  /*7a20*/  USHF.R.U32.HI UR16, URZ, 0x4, UR16 ;  /* 0x000000043f107899 */ /* 0x000fe40008011610 */
[----:B------:R-:W-:Y:S02]  /*7a30*/  USEL UR8, UR8, URZ, !UP0 ;  /* 0x0000003f08087287 */ /* 0x000fe4000c000000 */
[----:B------:R-:W-:Y:S02]  /*7a40*/  ULOP3.LUT UR16, UR16, 0x3fff, URZ, 0xc0, !UPT ;  /* 0x00003fff10107892 */ /* 0x000fe4000f8ec03f */
[----:B------:R-:W-:Y:S02]  /*7a50*/  UISETP.NE.U32.AND UP0, UPT, UR8, URZ, UPT ;  /* 0x0000003f0800728c */ /* 0x000fe4000bf05070 */
[----:B------:R-:W-:-:S02]  /*7a60*/  ULOP3.LUT UR7, UR12, 0x10000, URZ, 0xfc, !UPT ;  /* 0x000100000c077892 */ /* 0x000fc4000f8efc3f */
[----:B------:R-:W-:Y:S02]  /*7a70*/  ULOP3.LUT UR8, UR16, 0x10000, URZ, 0xfc, !UPT ;  /* 0x0001000010087892 */ /* 0x000fe4000f8efc3f */
[----:B------:R-:W-:Y:S02]  /*7a80*/  ULEA UR7, UR23, UR7, 0xa ;  /* 0x0000000717077291 */ /* 0x000fe4000f8e503f */
[----:B------:R-:W-:Y:S01]  /*7a90*/  ULEA UR8, UR23, UR8, 0xa ;  /* 0x0000000817087291 */ /* 0x000fe2000f8e503f */
[----:B------:R-:W-:Y:S01]  /*7aa0*/  UMOV UR17, 0x80000020 ;  /* 0x8000002000117882 */ /* 0x000fe20000000000 */
[----:B------:R-:W-:-:S03]  /*7ab0*/  UMOV UR19, 0x80000020 ;  /* 0x8000002000137882 */ /* 0x000fc60000000000 */
[----:B------:R-:W-:Y:S02]  /*7ac0*/  UMOV UR16, UR7 ;  /* 0x0000000700107c82 */ /* 0x000fe40008000000 */
[----:B------:R-:W-:Y:S01]  /*7ad0*/  UMOV UR18, UR8 ;  /* 0x0000000800127c82 */ /* 0x000fe20008000000 */
[----:B--2---:R-:W-:-:S06]  /*7ae0*/  WARPGROUP.ARRIVE ;  /* 0x00000000000079c5 */ /* 0x004fcc0000000000 */
[----:B------:R-:W-:Y:S03]  /*7af0*/  QGMMA.64x256x32.F32.E4M3.E4M3 R108, gdesc[UR16], R108, UP0, gsb0 ;  /* 0x03e00000106c79f3 */ /* 0x000fe6000b80086c */
        /* <DEDUP_REMOVED lines=65> */
[----:B--2---:R-:W2:Y:S04]  /*7f10*/  LDL.LU.64 R234, [R1+0x870] ;  /* 0x0008700001ea7983 */ /* 0x004ea80000300a00 */
[----:B------:R-:W3:Y:S04]  /*7f20*/  LDL.LU.64 R232, [R1+0x868] ;  /* 0x0008680001e87983 */ /* 0x000ee80000300a00 */
[----:B------:R-:W4:Y:S04]  /*7f30*/  LDL.LU.64 R230, [R1+0x860] ;  /* 0x0008600001e67983 */ /* 0x000f280000300a00 */
        /* <DEDUP_REMOVED lines=60> */
[----:B------:R-:W4:Y:S01]  /*8300*/  LDL.LU.64 R108, [R1+0x678] ;  /* 0x00067800016c7983 */ /* 0x000f220000300a00 */
[----:B------:R-:W-:Y:S01]  /*8310*/  UIADD3 UR16, UR7, 0x200, URZ ;  /* 0x0000020007107890 */ /* 0x000fe2000fffe03f */
[----:B------:R-:W-:-:S02]  /*8320*/  UMOV UR17, 0x80000020 ;  /* 0x8000002000117882 */ /* 0x000fc40000000000 */
[----:B--2---:R-:W-:Y:S04]  /*8330*/  STL.64 [R1+0x670], R234 ;  /* 0x000670ea01007387 */ /* 0x004fe80000100a00 */
[----:B---3--:R-:W-:Y:S04]  /*8340*/  STL.64 [R1+0x668], R232 ;  /* 0x000668e801007387 */ /* 0x008fe80000100a00 */
[----:B----4-:R-:W-:Y:S04]  /*8350*/  STL.64 [R1+0x660], R230 ;  /* 0x000660e601007387 */ /* 0x010fe80000100a00 */
        /* <DEDUP_REMOVED lines=38> */
[----:B------:R-:W-:Y:S01]  /*85c0*/  STL.64 [R1+0x528], R152 ;  /* 0x0005289801007387 */ /* 0x000fe20000100a00 */
[----:B------:R-:W-:-:S06]  /*85d0*/  WARPGROUP.ARRIVE ;  /* 0x00000000000079c5 */ /* 0x000fcc0000000000 */
[----:B------:R-:W-:Y:S03]  /*85e0*/  QGMMA.64x256x32.F32.E4M3.E4M3 R24, gdesc[UR16], R24, UP0, gsb0 ;  /* 0x03e00000101879f3 */ /* 0x000fe6000b800818 */
        /* <DEDUP_REMOVED lines=88> */
[----:B------:R-:W-:Y:S01]  /*8b70*/  UIADD3 UR18, UR8, 0x2, URZ ;  /* 0x0000000208127890 */ /* 0x000fe2000fffe03f */
[----:B------:R-:W-:Y:S01]  /*8b80*/  UMOV UR17, 0x80000020 ;  /* 0x8000002000117882 */ /* 0x000fe20000000000 */
[----:B------:R-:W-:Y:S01]  /*8b90*/  UMOV UR19, 0x80000020 ;  /* 0x8000002000137882 */ /* 0x000fe20000000000 */
[----:B--2---:R-:W-:-:S06]  /*8ba0*/  WARPGROUP.ARRIVE ;  /* 0x00000000000079c5 */ /* 0x004fcc0000000000 */
[----:B------:R-:W-:Y:S03]  /*8bb0*/  QGMMA.64x256x32.F32.E4M3.E4M3 R108, gdesc[UR16], R108, gsb0 ;  /* 0x03e00000106c79f3 */ /* 0x000fe6000800086c */
[----:B------:R-:W-:Y:S02]  /*8bc0*/  WARPGROUP.DEPBAR.LE gsb0, 0x0 ;  /* 0x00008000000079c5 */ /* 0x000fe40000010000 */
[----:B------:R-:W-:Y:S01]  /*8bd0*/  STL.64 [R1], R108 ;  /* 0x0000006c01007387 */ /* 0x000fe20000100a00 */
[----:B0-----:R-:W-:-:S03]  /*8be0*/  IMAD.MOV.U32 R2, RZ, RZ, R108 ;  /* 0x000000ffff027224 */ /* 0x001fc600078e006c */
        /* <DEDUP_REMOVED lines=63> */
[----:B0-----:R0:W5:Y:S04]  /*8fe0*/  LDL.LU.64 R234, [R1+0x670] ;  /* 0x0006700001ea7983 */ /* 0x0011680000300a00 */
[----:B------:R0:W5:Y:S04]  /*8ff0*/  LDL.LU.64 R232, [R1+0x668] ;  /* 0x0006680001e87983 */ /* 0x0001680000300a00 */
        /* <DEDUP_REMOVED lines=62> */
[----:B------:R-:W-:Y:S01]  /*93e0*/  UIADD3 UR16, UR7, 0x202, URZ ;  /* 0x0000020207107890 */ /* 0x000fe2000fffe03f */
[----:B------:R-:W-:Y:S01]  /*93f0*/  UMOV UR17, 0x80000020 ;  /* 0x8000002000117882 */ /* 0x000fe20000000000 */
[----:B------:R-:W-:-:S04]  /*9400*/  UIADD3 UR6, UR6, 0x2, URZ ;  /* 0x0000000206067890 */ /* 0x000fc8000fffe03f */
[----:B------:R-:W-:-:S04]  /*9410*/  UISETP.NE.AND UP0, UPT, UR6, UR26, UPT ;  /* 0x0000001a0600728c */ /* 0x000fc8000bf05270 */
[----:B------:R-:W-:-:S06]  /*9420*/  USEL UR7, URZ, 0x1, UP0 ;  /* 0x000000013f077887 */ /* 0x000fcc0008000000 */
[----:B------:R-:W-:Y:S01]  /*9430*/  ISETP.NE.AND P0, PT, RZ, UR7, PT ;  /* 0x00000007ff007c0c */ /* 0x000fe2000bf05270 */
[----:B--2---:R-:W-:-:S06]  /*9440*/  WARPGROUP.ARRIVE ;  /* 0x00000000000079c5 */ /* 0x004fcc0000000000 */
[----:B------:R-:W-:Y:S03]  /*9450*/  QGMMA.64x256x32.F32.E4M3.E4M3 R24, gdesc[UR16], R24, gsb0 ;  /* 0x03e00000101879f3 */ /* 0x000fe60008000818 */
[----:B------:R-:W-:-:S03]  /*9460*/  WARPGROUP.DEPBAR.LE gsb0, 0x0 ;  /* 0x00008000000079c5 */ /* 0x000fc60000010000 */
[----:B0-----:R-:W-:Y:S05]  /*9470*/  @!P0 BRA `(.L_x_28) ;  /* 0x0000003c000c8947 */ /* 0x001fea0003800000 */
[----:B-----5:R0:W-:Y:S04]  /*9480*/  STL [R1+0x6a0], R225 ;  /* 0x0006a0e101007387 */ /* 0x0201e80000100800 */
[----:B------:R2:W-:Y:S01]  /*9490*/  STL [R1+0x69c], R226 ;  /* 0x00069ce201007387 */ /* 0x0005e20000100800 */
[----:B0-----:R-:W-:-:S03]  /*94a0*/  IMAD.MOV.U32 R225, RZ, RZ, R2 ;  /* 0x000000ffffe17224 */ /* 0x001fc600078e0002 */
[----:B--2---:R-:W2:Y:S04]  /*94b0*/  LDL R226, [R1+0x4] ;  /* 0x0000040001e27983 */ /* 0x004ea80000100800 */
[----:B------:R0:W-:Y:S04]  /*94c0*/  STL [R1+0x698], R227 ;  /* 0x000698e301007387 */ /* 0x0001e80000100800 */
[----:B0-----:R-:W3:Y:S04]  /*94d0*/  LDL R227, [R1+0x8] ;  /* 0x0000080001e37983 */ /* 0x001ee80000100800 */
[----:B------:R0:W-:Y:S04]  /*94e0*/  STL [R1+0x694], R228 ;  /* 0x000694e401007387 */ /* 0x0001e80000100800 */
[----:B0-----:R-:W4:Y:S04]  /*94f0*/  LDL R228, [R1+0xc] ;  /* 0x00000c0001e47983 */ /* 0x001f280000100800 */
        /* <DEDUP_REMOVED lines=209> */
[----:B0-----:R-:W4:Y:S04]  /*a210*/  LDL.LU R121, [R1+0x200] ;  /* 0x0002000001797983 */ /* 0x001f280000300800 */
        /* <DEDUP_REMOVED lines=14> */
[----:B------:R-:W4:Y:S04]  /*a300*/  LDL.LU R2, [R1+0x230] ;  /* 0x0002300001027983 */ /* 0x000f280000300800 */
        /* <DEDUP_REMOVED lines=38> */
[----:B------:R0:W-:Y:S01]  /*a570*/  STL [R1+0x484], R148 ;  /* 0x0004849401007387 */ /* 0x0001e20000100800 */
[----:B------:R-:W-:-:S03]  /*a580*/  FADD R3, R225, R3 ;  /* 0x00000003e1037221 */ /* 0x000fc60000000000 */
[----:B0-----:R-:W4:Y:S04]  /*a590*/  LDL.LU R148, [R1+0x214] ;  /* 0x0002140001947983 */ /* 0x001f280000300800 */
[----:B------:R0:W-:Y:S01]  /*a5a0*/  STL [R1+0x480], R149 ;  /* 0x0004809501007387 */ /* 0x0001e20000100800 */
[----:B--2---:R-:W-:-:S01]  /*a5b0*/  FADD R4, R226, R4 ;  /* 0x00000004e2047221 */ /* 0x004fc20000000000 */
[----:B---3--:R-:W-:Y:S02]  /*a5c0*/  FADD R5, R227, R5 ;  /* 0x00000005e3057221 */ /* 0x008fe40000000000 */
[----:B0-----:R-:W2:Y:S04]  /*a5d0*/  LDL R149, [R1+0x1f4] ;  /* 0x0001f40001957983 */ /* 0x001ea80000100800 */
[----:B------:R0:W-:Y:S01]  /*a5e0*/  STL [R1+0x47c], R150 ;  /* 0x00047c9601007387 */ /* 0x0001e20000100800 */
[----:B----4-:R-:W-:-:S01]  /*a5f0*/  FADD R6, R228, R6 ;  /* 0x00000006e4067221 */ /* 0x010fc20000000000 */
[----:B------:R-:W-:-:S02]  /*a600*/  FADD R7, R229, R7 ;  /* 0x00000007e5077221 */ /* 0x000fc40000000000 */
[----:B0-----:R-:W3:Y:S04]  /*a610*/  LDL R150, [R1+0x1c0] ;  /* 0x0001c00001967983 */ /* 0x001ee80000100800 */
[----:B------:R0:W-:Y:S01]  /*a620*/  STL [R1+0x478], R151 ;  /* 0x0004789701007387 */ /* 0x0001e20000100800 */
[----:B------:R-:W-:-:S01]  /*a630*/  FADD R8, R230, R8 ;  /* 0x00000008e6087221 */ /* 0x000fc20000000000 */
[----:B------:R-:W-:Y:S02]  /*a640*/  FADD R9, R231, R9 ;  /* 0x00000009e7097221 */ /* 0x000fe40000000000 */
[----:B0-----:R-:W4:Y:S04]  /*a650*/  LDL R151, [R1+0x1f0] ;  /* 0x0001f00001977983 */ /* 0x001f280000100800 */
[----:B------:R0:W-:Y:S01]  /*a660*/  STL [R1+0x474], R0 ;  /* 0x0004740001007387 */ /* 0x0001e20000100800 */
[----:B------:R-:W-:-:S01]  /*a670*/  FADD R10, R232, R10 ;  /* 0x0000000ae80a7221 */ /* 0x000fc20000000000 */
[----:B------:R-:W-:-:S02]  /*a680*/  FADD R11, R233, R11 ;  /* 0x0000000be90b7221 */ /* 0x000fc40000000000 */
[----:B0-----:R-:W2:Y:S04]  /*a690*/  LDL.LU R0, [R1+0x210] ;  /* 0x0002100001007983 */ /* 0x001ea80000300800 */
[----:B------:R-:W3:Y:S04]  /*a6a0*/  LDL.LU R225, [R1+0x6a0] ;  /* 0x0006a00001e17983 */ /* 0x000ee80000300800 */
[----:B------:R-:W4:Y:S04]  /*a6b0*/  LDL.LU R226, [R1+0x69c] ;  /* 0x00069c0001e27983 */ /* 0x000f280000300800 */
[----:B------:R-:W2:Y:S04]  /*a6c0*/  LDL.LU R227, [R1+0x698] ;  /* 0x0006980001e37983 */ /* 0x000ea80000300800 */
[----:B------:R-:W2:Y:S04]  /*a6d0*/  LDL.LU R228, [R1+0x694] ;  /* 0x0006940001e47983 */ /* 0x000ea80000300800 */
[----:B------:R-:W2:Y:S01]  /*a6e0*/  LDL.LU R229, [R1+0x690] ;  /* 0x0006900001e57983 */ /* 0x000ea20000300800 */
[----:B------:R-:W-:-:S03]  /*a6f0*/  FADD R12, R234, R12 ;  /* 0x0000000cea0c7221 */ /* 0x000fc60000000000 */
[----:B------:R-:W2:Y:S01]  /*a700*/  LDL.LU R230, [R1+0x68c] ;  /* 0x00068c0001e67983 */ /* 0x000ea20000300800 */
[----:B------:R-:W-:-:S03]  /*a710*/  FADD R13, R235, R13 ;  /* 0x0000000deb0d7221 */ /* 0x000fc60000000000 */
[----:B------:R-:W2:Y:S04]  /*a720*/  LDL.LU R231, [R1+0x688] ;  /* 0x0006880001e77983 */ /* 0x000ea80000300800 */
[----:B------:R-:W2:Y:S04]  /*a730*/  LDL.LU R232, [R1+0x684] ;  /* 0x0006840001e87983 */ /* 0x000ea80000300800 */
[----:B------:R-:W2:Y:S04]  /*a740*/  LDL.LU R233, [R1+0x680] ;  /* 0x0006800001e97983 */ /* 0x000ea80000300800 */
[----:B------:R-:W2:Y:S04]  /*a750*/  LDL.LU R234, [R1+0x67c] ;  /* 0x00067c0001ea7983 */ /* 0x000ea80000300800 */
[----:B------:R-:W2:Y:S01]  /*a760*/  LDL.LU R235, [R1+0x678] ;  /* 0x0006780001eb7983 */ /* 0x000ea20000300800 */
[----:B------:R-:W-:-:S01]  /*a770*/  FADD R14, R24, R14 ;  /* 0x0000000e180e7221 */ /* 0x000fc20000000000 */
[----:B------:R-:W-:Y:S01]  /*a780*/  FADD R15, R25, R15 ;  /* 0x0000000f190f7221 */ /* 0x000fe20000000000 */
[----:B------:R-:W-:-:S01]  /*a790*/  FADD R16, R26, R16 ;  /* 0x000000101a107221 */ /* 0x000fc20000000000 */
[----:B------:R-:W2:Y:S01]  /*a7a0*/  LDL.LU R24, [R1+0x674] ;  /* 0x0006740001187983 */ /* 0x000ea20000300800 */
[----:B------:R-:W-:-:S01]  /*a7b0*/  FADD R17, R27, R17 ;  /* 0x000000111b117221 */ /* 0x000fc20000000000 */
[----:B------:R-:W-:-:S02]  /*a7c0*/  FADD R18, R28, R18 ;  /* 0x000000121c127221 */ /* 0x000fc40000000000 */
[----:B------:R-:W2:Y:S01]  /*a7d0*/  LDL.LU R25, [R1+0x670] ;  /* 0x0006700001197983 */ /* 0x000ea20000300800 */
[----:B------:R-:W-:-:S03]  /*a7e0*/  FADD R19, R29, R19 ;  /* 0x000000131d137221 */ /* 0x000fc60000000000 */
        /* <DEDUP_REMOVED lines=155> */
[----:B---3--:R-:W-:-:S03]  /*b1a0*/  FADD R225, R107, R225 ;  /* 0x000000e16be17221 */ /* 0x008fc60000000000 */
[----:B------:R-:W3:Y:S01]  /*b1b0*/  LDL.LU R104, [R1+0x534] ;  /* 0x0005340001687983 */ /* 0x000ee20000300800 */
[----:B----4-:R-:W-:-:S03]  /*b1c0*/  FADD R226, R108, R226 ;  /* 0x000000e26ce27221 */ /* 0x010fc60000000000 */
[----:B------:R-:W4:Y:S01]  /*b1d0*/  LDL.LU R105, [R1+0x530] ;  /* 0x0005300001697983 */ /* 0x000f220000300800 */
[----:B--2---:R-:W-:-:S03]  /*b1e0*/  FADD R227, R109, R227 ;  /* 0x000000e36de37221 */ /* 0x004fc60000000000 */
        /* <DEDUP_REMOVED lines=15> */
[----:B------:R-:W-:-:S01]  /*b2e0*/  FADD R235, R117, R235 ;  /* 0x000000eb75eb7221 */ /* 0x000fc20000000000 */
[----:B------:R-:W-:Y:S02]  /*b2f0*/  FADD R121, R120, R121 ;  /* 0x0000007978797221 */ /* 0x000fe40000000000 */
[----:B------:R-:W2:Y:S01]  /*b300*/  LDL.LU R114, [R1+0x50c] ;  /* 0x00050c0001727983 */ /* 0x000ea20000300800 */
[----:B------:R-:W-:-:S03]  /*b310*/  FADD R236, R118, R236 ;  /* 0x000000ec76ec7221 */ /* 0x000fc60000000000 */
[----:B------:R-:W2:Y:S01]  /*b320*/  LDL.LU R115, [R1+0x508] ;  /* 0x0005080001737983 */ /* 0x000ea20000300800 */
[----:B------:R-:W-:-:S03]  /*b330*/  FADD R237, R119, R237 ;  /* 0x000000ed77ed7221 */ /* 0x000fc60000000000 */
[----:B------:R-:W2:Y:S01]  /*b340*/  LDL.LU R116, [R1+0x504] ;  /* 0x0005040001747983 */ /* 0x000ea20000300800 */
[----:B------:R-:W-:-:S03]  /*b350*/  FADD R123, R122, R123 ;  /* 0x0000007b7a7b7221 */ /* 0x000fc60000000000 */
[----:B------:R-:W2:Y:S04]  /*b360*/  LDL.LU R117, [R1+0x500] ;  /* 0x0005000001757983 */ /* 0x000ea80000300800 */
[----:B------:R-:W2:Y:S01]  /*b370*/  LDL.LU R118, [R1+0x4fc] ;  /* 0x0004fc0001767983 */ /* 0x000ea20000300800 */
[----:B------:R-:W-:-:S03]  /*b380*/  FADD R125, R124, R125 ;  /* 0x0000007d7c7d7221 */ /* 0x000fc60000000000 */
[----:B------:R-:W2:Y:S04]  /*b390*/  LDL.LU R119, [R1+0x4f8] ;  /* 0x0004f80001777983 */ /* 0x000ea80000300800 */
[----:B------:R-:W2:Y:S04]  /*b3a0*/  LDL.LU R120, [R1+0x4f4] ;  /* 0x0004f40001787983 */ /* 0x000ea80000300800 */
[----:B------:R0:W-:Y:S01]  /*b3b0*/  STL [R1+0x200], R121 ;  /* 0x0002007901007387 */ /* 0x0001e20000100800 */
[----:B------:R-:W-:-:S01]  /*b3c0*/  FADD R127, R126, R127 ;  /* 0x0000007f7e7f7221 */ /* 0x000fc20000000000 */
[----:B------:R-:W-:Y:S01]  /*b3d0*/  FADD R0, R128, R0 ;  /* 0x0000000080007221 */ /* 0x000fe20000000000 */
[----:B------:R-:W-:-:S01]  /*b3e0*/  FADD R148, R150, R148 ;  /* 0x0000009496947221 */ /* 0x000fc20000000000 */
[----:B0-----:R-:W2:Y:S04]  /*b3f0*/  LDL.LU R121, [R1+0x4f0] ;  /* 0x0004f00001797983 */ /* 0x001ea80000300800 */
        /* <DEDUP_REMOVED lines=9> */
[----:B------:R-:W-:-:S02]  /*b490*/  FADD R136, R137, R136 ;  /* 0x0000008889887221 */ /* 0x000fc40000000000 */
[----:B0-----:R-:W2:Y:S04]  /*b4a0*/  LDL.LU R125, [R1+0x4e0] ;  /* 0x0004e000017d7983 */ /* 0x001ea80000300800 */
[----:B------:R-:W2:Y:S04]  /*b4b0*/  LDL.LU R126, [R1+0x4dc] ;  /* 0x0004dc00017e7983 */ /* 0x000ea80000300800 */
[----:B------:R0:W-:Y:S01]  /*b4c0*/  STL [R1+0x20c], R127 ;  /* 0x00020c7f01007387 */ /* 0x0001e20000100800 */
[----:B------:R-:W-:-:S01]  /*b4d0*/  FADD R132, R134, R132 ;  /* 0x0000008486847221 */ /* 0x000fc20000000000 */
[----:B------:R-:W-:-:S02]  /*b4e0*/  FADD R2, R130, R2 ;  /* 0x0000000282027221 */ /* 0x000fc40000000000 */
[----:B0-----:R-:W2:Y:S04]  /*b4f0*/  LDL.LU R127, [R1+0x4d8] ;  /* 0x0004d800017f7983 */ /* 0x001ea80000300800 */
[----:B------:R-:W2:Y:S04]  /*b500*/  LDL.LU R128, [R1+0x4d4] ;  /* 0x0004d40001807983 */ /* 0x000ea80000300800 */
[----:B------:R-:W-:Y:S04]  /*b510*/  STL [R1+0x210], R0 ;  /* 0x0002100001007387 */ /* 0x000fe80000100800 */
[----:B------:R-:W-:Y:S04]  /*b520*/  STL [R1+0x214], R148 ;  /* 0x0002149401007387 */ /* 0x000fe80000100800 */
[----:B------:R-:W-:Y:S04]  /*b530*/  STL [R1+0x218], R144 ;  /* 0x0002189001007387 */ /* 0x000fe80000100800 */
[----:B------:R-:W-:Y:S04]  /*b540*/  STL [R1+0x21c], R142 ;  /* 0x00021c8e01007387 */ /* 0x000fe80000100800 */
[----:B------:R-:W-:Y:S04]  /*b550*/  STL [R1+0x220], R140 ;  /* 0x0002208c01007387 */ /* 0x000fe80000100800 */
[----:B------:R-:W-:Y:S04]  /*b560*/  STL [R1+0x224], R138 ;  /* 0x0002248a01007387 */ /* 0x000fe80000100800 */
[----:B------:R-:W3:Y:S04]  /*b570*/  LDL.LU R130, [R1+0x234] ;  /* 0x0002340001827983 */ /* 0x000ee80000300800 */
[----:B------:R-:W-:Y:S04]  /*b580*/  STL [R1+0x228], R136 ;  /* 0x0002288801007387 */ /* 0x000fe80000100800 */
[----:B------:R0:W-:Y:S04]  /*b590*/  STL [R1+0x22c], R132 ;  /* 0x00022c8401007387 */ /* 0x0001e80000100800 */
[----:B0-----:R-:W4:Y:S04]  /*b5a0*/  LDL.LU R132, [R1+0x238] ;  /* 0x0002380001847983 */ /* 0x001f280000300800 */
[----:B------:R-:W2:Y:S04]  /*b5b0*/  LDL.LU R134, [R1+0x23c] ;  /* 0x00023c0001867983 */ /* 0x000ea80000300800 */
[----:B------:R0:W-:Y:S04]  /*b5c0*/  STL [R1+0x230], R2 ;  /* 0x0002300201007387 */ /* 0x0001e80000100800 */
[----:B------:R-:W2:Y:S04]  /*b5d0*/  LDL.LU R136, [R1+0x240] ;  /* 0x0002400001887983 */ /* 0x000ea80000300800 */
        /* <DEDUP_REMOVED lines=11> */
[----:B0-----:R-:W2:Y:S04]  /*b690*/  LDL.LU R2, [R1+0x270] ;  /* 0x0002700001027983 */ /* 0x001ea80000300800 */
[----:B------:R-:W2:Y:S01]  /*b6a0*/  LDL.LU R0, [R1+0x274] ;  /* 0x0002740001007983 */ /* 0x000ea20000300800 */
[----:B---3--:R-:W-:-:S03]  /*b6b0*/  FADD R130, R129, R130 ;  /* 0x0000008281827221 */ /* 0x008fc60000000000 */
[----:B------:R-:W3:Y:S04]  /*b6c0*/  LDL.LU R129, [R1+0x4d0] ;  /* 0x0004d00001817983 */ /* 0x000ee80000300800 */
[----:B------:R0:W-:Y:S04]  /*b6d0*/  STL [R1+0x234], R130 ;  /* 0x0002348201007387 */ /* 0x0001e80000100800 */
[----:B0-----:R-:W3:Y:S01]  /*b6e0*/  LDL.LU R130, [R1+0x4cc] ;  /* 0x0004cc0001827983 */ /* 0x001ee20000300800 */
[----:B----4-:R-:W-:-:S03]  /*b6f0*/  FADD R132, R131, R132 ;  /* 0x0000008483847221 */ /* 0x010fc60000000000 */
[----:B------:R-:W4:Y:S01]  /*b700*/  LDL.LU R131, [R1+0x4c8] ;  /* 0x0004c80001837983 */ /* 0x000f220000300800 */
[----:B--2---:R-:W-:-:S03]  /*b710*/  FADD R134, R133, R134 ;  /* 0x0000008685867221 */ /* 0x004fc60000000000 */
[----:B------:R0:W-:Y:S01]  /*b720*/  STL [R1+0x238], R132 ;  /* 0x0002388401007387 */ /* 0x0001e20000100800 */
[----:B------:R-:W-:-:S03]  /*b730*/  FADD R136, R135, R136 ;  /* 0x0000008887887221 */ /* 0x000fc60000000000 */
[----:B0-----:R-:W2:Y:S01]  /*b740*/  LDL.LU R132, [R1+0x4c4] ;  /* 0x0004c40001847983 */ /* 0x001ea20000300800 */
[----:B------:R-:W-:-:S03]  /*b750*/  FADD R150, R151, R150 ;  /* 0x0000009697967221 */ /* 0x000fc60000000000 */
[----:B------:R-:W2:Y:S01]  /*b760*/  LDL.LU R133, [R1+0x4c0] ;  /* 0x0004c00001857983 */ /* 0x000ea20000300800 */
[----:B------:R-:W-:-:S03]  /*b770*/  FADD R148, R149, R148 ;  /* 0x0000009495947221 */ /* 0x000fc60000000000 */
[----:B------:R0:W-:Y:S01]  /*b780*/  STL [R1+0x23c], R134 ;  /* 0x00023c8601007387 */ /* 0x0001e20000100800 */
[----:B------:R-:W-:-:S01]  /*b790*/  FADD R146, R147, R146 ;  /* 0x0000009293927221 */ /* 0x000fc20000000000 */
[----:B------:R-:W-:Y:S02]  /*b7a0*/  FADD R144, R145, R144 ;  /* 0x0000009091907221 */ /* 0x000fe40000000000 */
[----:B0-----:R-:W2:Y:S01]  /*b7b0*/  LDL.LU R134, [R1+0x4bc] ;  /* 0x0004bc0001867983 */ /* 0x001ea20000300800 */
[----:B------:R-:W-:-:S03]  /*b7c0*/  FADD R143, R24, R143 ;  /* 0x0000008f188f7221 */ /* 0x000fc60000000000 */
[----:B------:R-:W2:Y:S01]  /*b7d0*/  LDL.LU R135, [R1+0x4b8] ;  /* 0x0004b80001877983 */ /* 0x000ea20000300800 */
[----:B------:R-:W-:-:S03]  /*b7e0*/  FADD R142, R25, R142 ;  /* 0x0000008e198e7221 */ /* 0x000fc60000000000 */
[----:B------:R0:W-:Y:S01]  /*b7f0*/  STL [R1+0x240], R136 ;  /* 0x0002408801007387 */ /* 0x0001e20000100800 */
[----:B------:R-:W-:-:S01]  /*b800*/  FADD R141, R26, R141 ;  /* 0x0000008d1a8d7221 */ /* 0x000fc20000000000 */
[----:B------:R-:W-:Y:S01]  /*b810*/  FADD R140, R27, R140 ;  /* 0x0000008c1b8c7221 */ /* 0x000fe20000000000 */
[----:B------:R-:W-:-:S01]  /*b820*/  FADD R139, R28, R139 ;  /* 0x0000008b1c8b7221 */ /* 0x000fc20000000000 */
[----:B0-----:R-:W2:Y:S01]  /*b830*/  LDL.LU R136, [R1+0x4b4] ;  /* 0x0004b40001887983 */ /* 0x001ea20000300800 */
[----:B------:R-:W-:-:S03]  /*b840*/  FADD R138, R29, R138 ;  /* 0x0000008a1d8a7221 */ /* 0x000fc60000000000 */
[----:B------:R0:W-:Y:S01]  /*b850*/  STL [R1+0x244], R150 ;  /* 0x0002449601007387 */ /* 0x0001e20000100800 */
[----:B------:R-:W-:-:S03]  /*b860*/  FADD R137, R30, R137 ;  /* 0x000000891e897221 */ /* 0x000fc60000000000 */
[----:B------:R1:W-:Y:S01]  /*b870*/  STL [R1+0x248], R148 ;  /* 0x0002489401007387 */ /* 0x0003e20000100800 */
[----:B------:R-:W-:-:S03]  /*b880*/  FADD R2, R31, R2 ;  /* 0x000000021f027221 */ /* 0x000fc60000000000 */
[----:B------:R1:W-:Y:S01]  /*b890*/  STL [R1+0x24c], R146 ;  /* 0x00024c9201007387 */ /* 0x0003e20000100800 */
[----:B------:R-:W-:-:S03]  /*b8a0*/  FADD R0, R32, R0 ;  /* 0x0000000020007221 */ /* 0x000fc60000000000 */
[----:B------:R1:W-:Y:S04]  /*b8b0*/  STL [R1+0x250], R144 ;  /* 0x0002509001007387 */ /* 0x0003e80000100800 */
[----:B------:R1:W-:Y:S04]  /*b8c0*/  STL [R1+0x254], R143 ;  /* 0x0002548f01007387 */ /* 0x0003e80000100800 */
[----:B------:R1:W-:Y:S04]  /*b8d0*/  STL [R1+0x258], R142 ;  /* 0x0002588e01007387 */ /* 0x0003e80000100800 */
[----:B------:R1:W-:Y:S04]  /*b8e0*/  STL [R1+0x25c], R141 ;  /* 0x00025c8d01007387 */ /* 0x0003e80000100800 */
[----:B------:R1:W-:Y:S04]  /*b8f0*/  STL [R1+0x260], R140 ;  /* 0x0002608c01007387 */ /* 0x0003e80000100800 */
[----:B------:R1:W-:Y:S04]  /*b900*/  STL [R1+0x264], R139 ;  /* 0x0002648b01007387 */ /* 0x0003e80000100800 */
[----:B------:R1:W-:Y:S04]  /*b910*/  STL [R1+0x268], R138 ;  /* 0x0002688a01007387 */ /* 0x0003e80000100800 */
[----:B------:R-:W3:Y:S04]  /*b920*/  LDL.LU R151, [R1+0x278] ;  /* 0x0002780001977983 */ /* 0x000ee80000300800 */
[----:B------:R1:W-:Y:S04]  /*b930*/  STL [R1+0x26c], R137 ;  /* 0x00026c8901007387 */ /* 0x0003e80000100800 */
[----:B0-----:R-:W4:Y:S04]  /*b940*/  LDL.LU R150, [R1+0x27c] ;  /* 0x00027c0001967983 */ /* 0x001f280000300800 */
[----:B------:R0:W-:Y:S04]  /*b950*/  STL [R1+0x270], R2 ;  /* 0x0002700201007387 */ /* 0x0001e80000100800 */
[----:B------:R-:W2:Y:S04]  /*b960*/  LDL.LU R149, [R1+0x280] ;  /* 0x0002800001957983 */ /* 0x000ea80000300800 */
[----:B------:R0:W-:Y:S04]  /*b970*/  STL [R1+0x274], R0 ;  /* 0x0002740001007387 */ /* 0x0001e80000100800 */
[----:B-1----:R-:W2:Y:S04]  /*b980*/  LDL.LU R148, [R1+0x284] ;  /* 0x0002840001947983 */ /* 0x002ea80000300800 */
        /* <DEDUP_REMOVED lines=13> */
[----:B---3--:R-:W-:-:S05]  /*ba60*/  FADD R151, R33, R151 ;  /* 0x0000009721977221 */ /* 0x008fca0000000000 */
[----:B------:R0:W-:Y:S01]  /*ba70*/  STL [R1+0x278], R151 ;  /* 0x0002789701007387 */ /* 0x0001e20000100800 */
[----:B----4-:R-:W-:-:S05]  /*ba80*/  FADD R150, R34, R150 ;  /* 0x0000009622967221 */ /* 0x010fca0000000000 */
[----:B------:R1:W-:Y:S01]  /*ba90*/  STL [R1+0x27c], R150 ;  /* 0x00027c9601007387 */ /* 0x0003e20000100800 */
[----:B--2---:R-:W-:-:S05]  /*baa0*/  FADD R149, R35, R149 ;  /* 0x0000009523957221 */ /* 0x004fca0000000000 */
[----:B------:R2:W-:Y:S01]  /*bab0*/  STL [R1+0x280], R149 ;  /* 0x0002809501007387 */ /* 0x0005e20000100800 */
[----:B------:R-:W-:-:S01]  /*bac0*/  FADD R148, R36, R148 ;  /* 0x0000009424947221 */ /* 0x000fc20000000000 */
[----:B------:R-:W-:-:S04]  /*bad0*/  FADD R147, R37, R147 ;  /* 0x0000009325937221 */ /* 0x000fc80000000000 */
[----:B------:R3:W-:Y:S01]  /*bae0*/  STL [R1+0x284], R148 ;  /* 0x0002849401007387 */ /* 0x0007e20000100800 */
[----:B------:R-:W-:-:S03]  /*baf0*/  FADD R146, R38, R146 ;  /* 0x0000009226927221 */ /* 0x000fc60000000000 */
        /* <DEDUP_REMOVED lines=20> */
[----:B0-----:R-:W4:Y:S01]  /*bc40*/  LDL.LU R151, [R1+0x2bc] ;  /* 0x0002bc0001977983 */ /* 0x001f220000300800 */
[----:B------:R-:W-:-:S03]  /*bc50*/  FADD R0, R49, R0 ;  /* 0x0000000031007221 */ /* 0x000fc60000000000 */
[----:B------:R0:W-:Y:S04]  /*bc60*/  STL [R1+0x2b0], R137 ;  /* 0x0002b08901007387 */ /* 0x0001e80000100800 */
[----:B-1----:R-:W4:Y:S04]  /*bc70*/  LDL.LU R150, [R1+0x2c0] ;  /* 0x0002c00001967983 */ /* 0x002f280000300800 */
[----:B------:R1:W-:Y:S04]  /*bc80*/  STL [R1+0x2b4], R2 ;  /* 0x0002b40201007387 */ /* 0x0003e80000100800 */
[----:B--2---:R-:W2:Y:S04]  /*bc90*/  LDL.LU R149, [R1+0x2c4] ;  /* 0x0002c40001957983 */ /* 0x004ea80000300800 */
[----:B------:R1:W-:Y:S04]  /*bca0*/  STL [R1+0x2b8], R0 ;  /* 0x0002b80001007387 */ /* 0x0003e80000100800 */
[----:B---3--:R-:W3:Y:S04]  /*bcb0*/  LDL.LU R148, [R1+0x2c8] ;  /* 0x0002c80001947983 */ /* 0x008ee80000300800 */
[----:B----4-:R-:W4:Y:S04]  /*bcc0*/  LDL.LU R147, [R1+0x2cc] ;  /* 0x0002cc0001937983 */ /* 0x010f280000300800 */
[----:B------:R-:W4:Y:S04]  /*bcd0*/  LDL.LU R146, [R1+0x2d0] ;  /* 0x0002d00001927983 */ /* 0x000f280000300800 */
        /* <DEDUP_REMOVED lines=8> */
[----:B0-----:R-:W4:Y:S04]  /*bd60*/  LDL.LU R137, [R1+0x2f4] ;  /* 0x0002f40001897983 */ /* 0x001f280000300800 */
[----:B-1----:R-:W4:Y:S04]  /*bd70*/  LDL.LU R2, [R1+0x2f8] ;  /* 0x0002f80001027983 */ /* 0x002f280000300800 */
[----:B------:R-:W4:Y:S01]  /*bd80*/  LDL.LU R0, [R1+0x2fc] ;  /* 0x0002fc0001007983 */ /* 0x000f220000300800 */
[----:B------:R-:W-:-:S01]  /*bd90*/  FADD R151, R50, R151 ;  /* 0x0000009732977221 */ /* 0x000fc20000000000 */
[----:B------:R-:W-:-:S04]  /*bda0*/  FADD R150, R51, R150 ;  /* 0x0000009633967221 */ /* 0x000fc80000000000 */
[----:B------:R0:W-:Y:S01]  /*bdb0*/  STL [R1+0x2bc], R151 ;  /* 0x0002bc9701007387 */ /* 0x0001e20000100800 */
[----:B--2---:R-:W-:-:S03]  /*bdc0*/  FADD R149, R52, R149 ;  /* 0x0000009534957221 */ /* 0x004fc60000000000 */
[----:B------:R1:W-:Y:S01]  /*bdd0*/  STL [R1+0x2c0], R150 ;  /* 0x0002c09601007387 */ /* 0x0003e20000100800 */
[----:B---3--:R-:W-:-:S03]  /*bde0*/  FADD R148, R53, R148 ;  /* 0x0000009435947221 */ /* 0x008fc60000000000 */
[----:B------:R2:W-:Y:S01]  /*bdf0*/  STL [R1+0x2c4], R149 ;  /* 0x0002c49501007387 */ /* 0x0005e20000100800 */
[----:B----4-:R-:W-:-:S03]  /*be00*/  FADD R147, R54, R147 ;  /* 0x0000009336937221 */ /* 0x010fc60000000000 */
        /* <DEDUP_REMOVED lines=198> */
[----:B------:R-:W-:Y:S01]  /*ca70*/  STL [R1+0x3cc], R151 ;  /* 0x0003cc9701007387 */ /* 0x000fe20000100800 */
[----:B--2---:R-:W-:-:S03]  /*ca80*/  FADD R149, R120, R149 ;  /* 0x0000009578957221 */ /* 0x004fc60000000000 */
[----:B------:R-:W-:Y:S01]  /*ca90*/  STL [R1+0x3d0], R150 ;  /* 0x0003d09601007387 */ /* 0x000fe20000100800 */
[----:B---3--:R-:W-:-:S03]  /*caa0*/  FADD R148, R121, R148 ;  /* 0x0000009479947221 */ /* 0x008fc60000000000 */
[----:B------:R-:W-:Y:S01]  /*cab0*/  STL [R1+0x3d4], R149 ;  /* 0x0003d49501007387 */ /* 0x000fe20000100800 */
[----:B----4-:R-:W-:-:S03]  /*cac0*/  FADD R147, R122, R147 ;  /* 0x000000937a937221 */ /* 0x010fc60000000000 */
[----:B------:R-:W-:Y:S01]  /*cad0*/  STL [R1+0x3d8], R148 ;  /* 0x0003d89401007387 */ /* 0x000fe20000100800 */
[----:B------:R-:W-:-:S03]  /*cae0*/  FADD R146, R123, R146 ;  /* 0x000000927b927221 */ /* 0x000fc60000000000 */
        /* <DEDUP_REMOVED lines=18> */
[----:B------:R-:W-:Y:S04]  /*cc10*/  STL [R1+0x400], R138 ;  /* 0x0004008a01007387 */ /* 0x000fe80000100800 */
[----:B------:R0:W-:Y:S04]  /*cc20*/  STL [R1+0x404], R137 ;  /* 0x0004048901007387 */ /* 0x0001e80000100800 */
[----:B0-----:R-:W2:Y:S01]  /*cc30*/  LDL.LU R137, [R1+0x410] ;  /* 0x0004100001897983 */ /* 0x001ea20000300800 */
[----:B------:R-:W-:-:S01]  /*cc40*/  FADD R2, R133, R2 ;  /* 0x0000000285027221 */ /* 0x000fc20000000000 */
[----:B------:R-:W-:-:S02]  /*cc50*/  FADD R0, R134, R0 ;  /* 0x0000000086007221 */ /* 0x000fc40000000000 */
[----:B------:R-:W3:Y:S04]  /*cc60*/  LDL.LU R138, [R1+0x414] ;  /* 0x00041400018a7983 */ /* 0x000ee80000300800 */
[----:B------:R-:W-:Y:S04]  /*cc70*/  STL [R1+0x408], R2 ;  /* 0x0004080201007387 */ /* 0x000fe80000100800 */
[----:B------:R-:W4:Y:S04]  /*cc80*/  LDL.LU R139, [R1+0x418] ;  /* 0x00041800018b7983 */ /* 0x000f280000300800 */
[----:B------:R0:W-:Y:S04]  /*cc90*/  STL [R1+0x40c], R0 ;  /* 0x00040c0001007387 */ /* 0x0001e80000100800 */
        /* <DEDUP_REMOVED lines=13> */
[----:B------:R-:W4:Y:S01]  /*cd70*/  LDL.LU R2, [R1+0x450] ;  /* 0x0004500001027983 */ /* 0x000f220000300800 */
[----:B--2---:R-:W-:-:S05]  /*cd80*/  FADD R137, R135, R137 ;  /* 0x0000008987897221 */ /* 0x004fca0000000000 */
[----:B------:R0:W-:Y:S04]  /*cd90*/  STL [R1+0x410], R137 ;  /* 0x0004108901007387 */ /* 0x0001e80000100800 */
[----:B0-----:R-:W4:Y:S01]  /*cda0*/  LDL.LU R137, [R1+0x4b0] ;  /* 0x0004b00001897983 */ /* 0x001f220000300800 */
[----:B---3--:R-:W-:-:S05]  /*cdb0*/  FADD R138, R136, R138 ;  /* 0x0000008a888a7221 */ /* 0x008fca0000000000 */
[----:B------:R0:W-:Y:S04]  /*cdc0*/  STL [R1+0x414], R138 ;  /* 0x0004148a01007387 */ /* 0x0001e80000100800 */
[----:B0-----:R-:W2:Y:S01]  /*cdd0*/  LDL.LU R138, [R1+0x4ac] ;  /* 0x0004ac00018a7983 */ /* 0x001ea20000300800 */
[----:B----4-:R-:W-:-:S05]  /*cde0*/  FADD R139, R137, R139 ;  /* 0x0000008b898b7221 */ /* 0x010fca0000000000 */
[----:B------:R0:W-:Y:S04]  /*cdf0*/  STL [R1+0x418], R139 ;  /* 0x0004188b01007387 */ /* 0x0001e80000100800 */
[----:B0-----:R-:W3:Y:S01]  /*ce00*/  LDL.LU R139, [R1+0x4a8] ;  /* 0x0004a800018b7983 */ /* 0x001ee20000300800 */
[----:B--2---:R-:W-:-:S05]  /*ce10*/  FADD R140, R138, R140 ;  /* 0x0000008c8a8c7221 */ /* 0x004fca0000000000 */
[----:B------:R0:W-:Y:S04]  /*ce20*/  STL [R1+0x41c], R140 ;  /* 0x00041c8c01007387 */ /* 0x0001e80000100800 */
[----:B0-----:R-:W2:Y:S01]  /*ce30*/  LDL.LU R140, [R1+0x4a4] ;  /* 0x0004a400018c7983 */ /* 0x001ea20000300800 */
[----:B---3--:R-:W-:-:S05]  /*ce40*/  FADD R141, R139, R141 ;  /* 0x0000008d8b8d7221 */ /* 0x008fca0000000000 */
        /* <DEDUP_REMOVED lines=34> */
[----:B0-----:R0:W5:Y:S01]  /*d070*/  LDL.LU R0, [R1+0x474] ;  /* 0x0004740001007983 */ /* 0x0011620000300800 */
[----:B------:R-:W-:Y:S01]  /*d080*/  UMOV UR6, URZ ;  /* 0x0000003f00067c82 */ /* 0x000fe20008000000 */
[----:B---3--:R-:W-:-:S05]  /*d090*/  FADD R2, R2, R151 ;  /* 0x0000009702027221 */ /* 0x008fca0000000000 */
[----:B------:R0:W-:Y:S02]  /*d0a0*/  STL [R1+0x450], R2 ;  /* 0x0004500201007387 */ /* 0x0001e40000100800 */
.L_x_28:
[----:B------:R-:W-:Y:S05]  /*d0b0*/  @!P1 BRA `(.L_x_29) ;  /* 0x0000000000049947 */ /* 0x000fea0003800000 */
[----:B------:R-:W-:Y:S01]  /*d0c0*/  BPT.TRAP 0x1 ;  /* 0x000000040000795c */ /* 0x000fe20000300000 */
.L_x_29:
[----:B0-----:R-:W2:Y:S04]  /*d0d0*/  LDL R2, [R1+0x454] ;  /* 0x0004540001027983 */ /* 0x001ea80000100800 */
[----:B-----5:R0:W-:Y:S04]  /*d0e0*/  STL [R1+0x474], R0 ;  /* 0x0004740001007387 */ /* 0x0201e80000100800 */
[----:B0-----:R-:W3:Y:S01]  /*d0f0*/  LDL R0, [R1+0x458] ;  /* 0x0004580001007983 */ /* 0x001ee20000100800 */
[----:B--2---:R-:W-:Y:S01]  /*d100*/  ISETP.NE.AND P0, PT, R2, RZ, PT ;  /* 0x000000ff0200720c */ /* 0x004fe20003f05270 */
[----:B------:R-:W-:-:S12]  /*d110*/  IMAD.U32 R2, RZ, RZ, UR25 ;  /* 0x00000019ff027e24 */ /* 0x000fd8000f8e00ff */
[----:B------:R-:W-:-:S05]  /*d120*/  @P0 LEA R2, R2, UR11, 0x3 ;  /* 0x0000000b02020c11 */ /* 0x000fca000f8e18ff */
[----:B------:R-:W-:-:S05]  /*d130*/  @P0 VIADD R2, R2, 0x38 ;  /* 0x0000003802020836 */ /* 0x000fca0000000000 */
[----:B---3--:R-:W-:Y:S02]  /*d140*/  @P0 PRMT R2, R0, 0x654, R2 ;  /* 0x0000065400020816 */ /* 0x008fe40000000002 */
[----:B------:R0:W5:Y:S01]  /*d150*/  LDL.LU R0, [R1+0x474] ;  /* 0x0004740001007983 */ /* 0x0001620000300800 */
[----:B------:R-:W-:Y:S01]  /*d160*/  UISETP.GT.U32.AND UP0, UPT, UR13, 0x1, UPT ;  /* 0x000000010d00788c */ /* 0x000fe2000bf04070 */
[----:B------:R0:W-:Y:S05]  /*d170*/  @P0 SYNCS.ARRIVE.TRANS64.RED.A1T0 RZ, [R2+URZ], RZ ;  /* 0x000000ff02ff09a7 */ /* 0x0001ea000810043f */
[----:B------:R-:W-:-:S13]  /*d180*/  PLOP3.LUT P0, PT, PT, PT, UP0, 0x80, 0x0 ;  /* 0x000000000000781c */ /* 0x000fda0003f0f008 */
[----:B0-----:R-:W-:Y:S05]  /*d190*/  @P0 BRA `(.L_x_30) ;  /* 0x0000000000040947 */ /* 0x001fea0003800000 */
[----:B------:R-:W-:Y:S01]  /*d1a0*/  BPT.TRAP 0x1 ;  /* 0x000000040000795c */ /* 0x000fe20000300000 */
.L_x_30:
[----:B------:R-:W-:Y:S02]  /*d1b0*/  UISETP.GT.AND UP2, UPT, UR24, 0x1, UPT ;  /* 0x000000011800788c */ /* 0x000fe4000bf44270 */
[----:B------:R-:W-:Y:S02]  /*d1c0*/  UIADD3 UR23, UR23, 0x1, URZ ;  /* 0x0000000117177890 */ /* 0x000fe4000fffe03f */
[----:B------:R-:W-:Y:S02]  /*d1d0*/  UIADD3 UR25, UR25, 0x1, URZ ;  /* 0x0000000119197890 */ /* 0x000fe4000fffe03f */
[----:B------:R-:W-:Y:S01]  /*d1e0*/  PLOP3.LUT P0, PT, PT, PT, UP2, 0x80, 0x0 ;  /* 0x000000000000781c */ /* 0x000fe20003f0f028 */
[----:B------:R-:W-:Y:S02]  /*d1f0*/  UISETP.NE.AND UP0, UPT, UR23, 0x7, UPT ;  /* 0x000000071700788c */ /* 0x000fe4000bf05270 */
[----:B------:R-:W-:Y:S02]  /*d200*/  UISETP.NE.AND UP1, UPT, UR25, 0x7, UPT ;  /* 0x000000071900788c */ /* 0x000fe4000bf25270 */
[----:B------:R-:W-:-:S02]  /*d210*/  USEL UR8, URZ, 0x1, UP0 ;  /* 0x000000013f087887 */ /* 0x000fc40008000000 */
[----:B------:R-:W-:Y:S02]  /*d220*/  UIADD3 UR24, UR24, -0x1, URZ ;  /* 0xffffffff18187890 */ /* 0x000fe4000fffe03f */
[----:B------:R-:W-:Y:S02]  /*d230*/  USEL UR23, UR23, URZ, UP0 ;  /* 0x0000003f17177287 */ /* 0x000fe40008000000 */
[----:B-----5:R-:W-:Y:S01]  /*d240*/  LOP3.LUT R0, R0, UR8, RZ, 0x3c, !PT ;  /* 0x0000000800007c12 */ /* 0x020fe2000f8e3cff */
[----:B------:R-:W-:Y:S01]  /*d250*/  USEL UR25, UR25, URZ, UP1 ;  /* 0x0000003f19197287 */ /* 0x000fe20008800000 */
[----:B------:R-:W-:Y:S01]  /*d260*/  UMOV UR8, 0x1 ;  /* 0x0000000100087882 */ /* 0x000fe20000000000 */
[----:B------:R-:W-:Y:S10]  /*d270*/  @P0 BRA `(.L_x_31) ;  /* 0xffffff9c00a40947 */ /* 0x000ff4000383ffff */
.L_x_23:
[----:B------:R-:W-:-:S04]  /*d280*/  UISETP.NE.AND UP0, UPT, UR6, URZ, UPT ;  /* 0x0000003f0600728c */ /* 0x000fc8000bf05270 */
[----:B------:R-:W-:-:S06]  /*d290*/  USEL UR6, URZ, 0x1, !UP0 ;  /* 0x000000013f067887 */ /* 0x000fcc000c000000 */
[----:B------:R-:W-:-:S13]  /*d2a0*/  ISETP.NE.AND P0, PT, RZ, UR6, PT ;  /* 0x00000006ff007c0c */ /* 0x000fda000bf05270 */
[----:B------:R-:W-:Y:S05]  /*d2b0*/  @!P0 BRA `(.L_x_32) ;  /* 0x0000003800108947 */ /* 0x000fea0003800000 */
[----:B------:R0:W-:Y:S04]  /*d2c0*/  STL [R1+0x624], R43 ;  /* 0x0006242b01007387 */ /* 0x0001e80000100800 */
[----:B0-----:R-:W2:Y:S04]  /*d2d0*/  LDL.LU R43, [R1] ;  /* 0x00000000012b7983 */ /* 0x001ea80000300800 */
[----:B------:R0:W-:Y:S04]  /*d2e0*/  STL [R1+0x620], R44 ;  /* 0x0006202c01007387 */ /* 0x0001e80000100800 */
[----:B0-----:R-:W3:Y:S04]  /*d2f0*/  LDL.LU R44, [R1+0x4] ;  /* 0x00000400012c7983 */ /* 0x001ee80000300800 */
[----:B------:R0:W-:Y:S04]  /*d300*/  STL [R1+0x61c], R45 ;  /* 0x00061c2d01007387 */ /* 0x0001e80000100800 */
[----:B0-----:R-:W4:Y:S04]  /*d310*/  LDL.LU R45, [R1+0x8] ;  /* 0x00000800012d7983 */ /* 0x001f280000300800 */
[----:B------:R0:W-:Y:S04]  /*d320*/  STL [R1+0x618], R46 ;  /* 0x0006182e01007387 */ /* 0x0001e80000100800 */
[----:B0-----:R-:W5:Y:S04]  /*d330*/  LDL.LU R46, [R1+0xc] ;  /* 0x00000c00012e7983 */ /* 0x001f680000300800 */
        /* <DEDUP_REMOVED lines=138> */
[----:B------:R-:W5:Y:S04]  /*dbe0*/  LDL.LU R0, [R1+0x1b0] ;  /* 0x0001b00001007983 */ /* 0x000f680000300800 */
[----:B------:R-:W5:Y:S04]  /*dbf0*/  LDL.LU R2, [R1+0x204] ;  /* 0x0002040001027983 */ /* 0x000f680000300800 */
        /* <DEDUP_REMOVED lines=67> */
[----:B0-----:R-:W5:Y:S01]  /*e030*/  LDL.LU R149, [R1+0x12c] ;  /* 0x00012c0001957983 */ /* 0x001f620000300800 */
[----:B--2---:R-:W-:-:S03]  /*e040*/  FADD R3, R43, R3 ;  /* 0x000000032b037221 */ /* 0x004fc60000000000 */
[----:B------:R0:W-:Y:S01]  /*e050*/  STL [R1+0x478], R150 ;  /* 0x0004789601007387 */ /* 0x0001e20000100800 */
[----:B---3--:R-:W-:Y:S01]  /*e060*/  FADD R4, R44, R4 ;  /* 0x000000042c047221 */ /* 0x008fe20000000000 */
[----:B----4-:R-:W-:Y:S01]  /*e070*/  FADD R5, R45, R5 ;  /* 0x000000052d057221 */ /* 0x010fe20000000000 */
[----:B-----5:R-:W-:Y:S01]  /*e080*/  FADD R6, R46, R6 ;  /* 0x000000062e067221 */ /* 0x020fe20000000000 */
[----:B------:R-:W-:Y:S01]  /*e090*/  FADD R7, R47, R7 ;  /* 0x000000072f077221 */ /* 0x000fe20000000000 */
[----:B0-----:R-:W2:Y:S04]  /*e0a0*/  LDL.LU R150, [R1+0x128] ;  /* 0x0001280001967983 */ /* 0x001ea80000300800 */
[----:B------:R0:W-:Y:S01]  /*e0b0*/  STL [R1+0x474], R151 ;  /* 0x0004749701007387 */ /* 0x0001e20000100800 */
[----:B------:R-:W-:Y:S01]  /*e0c0*/  FADD R8, R48, R8 ;  /* 0x0000000830087221 */ /* 0x000fe20000000000 */
[----:B------:R-:W-:Y:S01]  /*e0d0*/  FADD R9, R49, R9 ;  /* 0x0000000931097221 */ /* 0x000fe20000000000 */
[----:B------:R-:W-:Y:S01]  /*e0e0*/  FADD R10, R50, R10 ;  /* 0x0000000a320a7221 */ /* 0x000fe20000000000 */
[----:B0-----:R-:W3:Y:S04]  /*e0f0*/  LDL.LU R151, [R1+0x124] ;  /* 0x0001240001977983 */ /* 0x001ee80000300800 */
[----:B------:R-:W4:Y:S04]  /*e100*/  LDL.LU R43, [R1+0x624] ;  /* 0x00062400012b7983 */ /* 0x000f280000300800 */
[----:B------:R-:W5:Y:S04]  /*e110*/  LDL.LU R44, [R1+0x620] ;  /* 0x00062000012c7983 */ /* 0x000f680000300800 */
[----:B------:R-:W4:Y:S04]  /*e120*/  LDL.LU R45, [R1+0x61c] ;  /* 0x00061c00012d7983 */ /* 0x000f280000300800 */
[----:B------:R-:W5:Y:S01]  /*e130*/  LDL.LU R46, [R1+0x618] ;  /* 0x00061800012e7983 */ /* 0x000f620000300800 */
[----:B------:R-:W-:-:S03]  /*e140*/  FADD R11, R51, R11 ;  /* 0x0000000b330b7221 */ /* 0x000fc60000000000 */
[----:B------:R-:W4:Y:S01]  /*e150*/  LDL.LU R47, [R1+0x614] ;  /* 0x00061400012f7983 */ /* 0x000f220000300800 */
[----:B------:R-:W-:-:S03]  /*e160*/  FADD R12, R52, R12 ;  /* 0x0000000c340c7221 */ /* 0x000fc60000000000 */
        /* <DEDUP_REMOVED lines=132> */
[----:B------:R-:W5:Y:S04]  /*e9b0*/  LDL.LU R114, [R1+0x508] ;  /* 0x0005080001727983 */ /* 0x000f680000300800 */
[----:B------:R-:W5:Y:S01]  /*e9c0*/  LDL.LU R115, [R1+0x504] ;  /* 0x0005040001737983 */ /* 0x000f620000300800 */
[----:B------:R-:W-:Y:S01]  /*e9d0*/  FADD R206, R149, R206 ;  /* 0x000000ce95ce7221 */ /* 0x000fe20000000000 */
[----:B------:R-:W-:Y:S01]  /*e9e0*/  FADD R237, R118, R237 ;  /* 0x000000ed76ed7221 */ /* 0x000fe20000000000 */
[----:B------:R-:W-:Y:S01]  /*e9f0*/  FADD R236, R119, R236 ;  /* 0x000000ec77ec7221 */ /* 0x000fe20000000000 */
[----:B------:R0:W-:Y:S01]  /*ea00*/  STL [R1+0x200], R116 ;  /* 0x0002007401007387 */ /* 0x0001e20000100800 */
[----:B------:R-:W-:Y:S01]  /*ea10*/  FADD R235, R120, R235 ;  /* 0x000000eb78eb7221 */ /* 0x000fe20000000000 */
        /* <DEDUP_REMOVED lines=8> */
[----:B0-----:R-:W4:Y:S01]  /*eaa0*/  LDL.LU R116, [R1+0x1b4] ;  /* 0x0001b40001747983 */ /* 0x001f220000300800 */
[----:B------:R-:W-:Y:S01]  /*eab0*/  FADD R226, R129, R226 ;  /* 0x000000e281e27221 */ /* 0x000fe20000000000 */
[----:B------:R-:W-:Y:S01]  /*eac0*/  FADD R225, R130, R225 ;  /* 0x000000e182e17221 */ /* 0x000fe20000000000 */
[----:B------:R-:W-:Y:S01]  /*ead0*/  FADD R224, R131, R224 ;  /* 0x000000e083e07221 */ /* 0x000fe20000000000 */
[----:B------:R-:W4:Y:S01]  /*eae0*/  LDL.LU R148, [R1+0x208] ;  /* 0x0002080001947983 */ /* 0x000f220000300800 */
[----:B------:R-:W-:Y:S01]  /*eaf0*/  FADD R223, R132, R223 ;  /* 0x000000df84df7221 */ /* 0x000fe20000000000 */
[----:B------:R-:W-:Y:S01]  /*eb00*/  FADD R216, R139, R216 ;  /* 0x000000d88bd87221 */ /* 0x000fe20000000000 */
[----:B------:R-:W-:Y:S01]  /*eb10*/  FADD R222, R133, R222 ;  /* 0x000000de85de7221 */ /* 0x000fe20000000000 */
        /* <DEDUP_REMOVED lines=8> */
[----:B------:R-:W5:Y:S01]  /*eba0*/  LDL.LU R149, [R1+0x20c] ;  /* 0x00020c0001957983 */ /* 0x000f620000300800 */
[----:B------:R-:W-:Y:S01]  /*ebb0*/  FADD R212, R143, R212 ;  /* 0x000000d48fd47221 */ /* 0x000fe20000000000 */
[----:B------:R-:W-:Y:S01]  /*ebc0*/  FADD R218, R137, R218 ;  /* 0x000000da89da7221 */ /* 0x000fe20000000000 */
[----:B------:R-:W-:Y:S01]  /*ebd0*/  FADD R211, R144, R211 ;  /* 0x000000d390d37221 */ /* 0x000fe20000000000 */
[----:B------:R-:W5:Y:S01]  /*ebe0*/  LDL.LU R118, [R1+0x1bc] ;  /* 0x0001bc0001767983 */ /* 0x000f620000300800 */
[----:B------:R-:W-:Y:S01]  /*ebf0*/  FADD R217, R138, R217 ;  /* 0x000000d98ad97221 */ /* 0x000fe20000000000 */
[----:B------:R-:W-:Y:S01]  /*ec00*/  FADD R210, R145, R210 ;  /* 0x000000d291d27221 */ /* 0x000fe20000000000 */
[----:B---3--:R-:W-:Y:S01]  /*ec10*/  FADD R204, R151, R204 ;  /* 0x000000cc97cc7221 */ /* 0x008fe20000000000 */
[----:B------:R-:W3:Y:S01]  /*ec20*/  LDL.LU R0, [R1+0x210] ;  /* 0x0002100001007983 */ /* 0x000ee20000300800 */
[----:B------:R-:W-:Y:S01]  /*ec30*/  FADD R209, R146, R209 ;  /* 0x000000d192d17221 */ /* 0x000fe20000000000 */
[----:B--2---:R-:W-:Y:S01]  /*ec40*/  FADD R205, R150, R205 ;  /* 0x000000cd96cd7221 */ /* 0x004fe20000000000 */
[----:B------:R-:W-:Y:S01]  /*ec50*/  FADD R208, R147, R208 ;  /* 0x000000d093d07221 */ /* 0x000fe20000000000 */
[----:B------:R-:W2:Y:S04]  /*ec60*/  LDL.LU R119, [R1+0x1c0] ;  /* 0x0001c00001777983 */ /* 0x000ea80000300800 */
[----:B0-----:R-:W2:Y:S04]  /*ec70*/  LDL.LU R2, [R1+0x214] ;  /* 0x0002140001027983 */ /* 0x001ea80000300800 */
        /* <DEDUP_REMOVED lines=29> */
[----:B------:R-:W2:Y:S01]  /*ee50*/  LDL.LU R147, [R1+0x250] ;  /* 0x0002500001937983 */ /* 0x000ea20000300800 */
[----:B----4-:R-:W-:-:S03]  /*ee60*/  FADD R148, R116, R148 ;  /* 0x0000009474947221 */ /* 0x010fc60000000000 */
[----:B------:R-:W4:Y:S04]  /*ee70*/  LDL.LU R116, [R1+0x500] ;  /* 0x0005000001747983 */ /* 0x000f280000300800 */
[----:B------:R0:W-:Y:S01]  /*ee80*/  STL [R1+0x208], R148 ;  /* 0x0002089401007387 */ /* 0x0001e20000100800 */
[----:B-----5:R-:W-:-:S03]  /*ee90*/  FADD R149, R117, R149 ;  /* 0x0000009575957221 */ /* 0x020fc60000000000 */
[----:B0-----:R-:W5:Y:S04]  /*eea0*/  LDL.LU R148, [R1+0x254] ;  /* 0x0002540001947983 */ /* 0x001f680000300800 */
[----:B------:R-:W4:Y:S04]  /*eeb0*/  LDL.LU R117, [R1+0x4fc] ;  /* 0x0004fc0001757983 */ /* 0x000f280000300800 */
[----:B------:R0:W-:Y:S04]  /*eec0*/  STL [R1+0x20c], R149 ;  /* 0x00020c9501007387 */ /* 0x0001e80000100800 */
[----:B0-----:R-:W4:Y:S01]  /*eed0*/  LDL.LU R149, [R1+0x258] ;  /* 0x0002580001957983 */ /* 0x001f220000300800 */
[----:B---3--:R-:W-:Y:S01]  /*eee0*/  FADD R0, R118, R0 ;  /* 0x0000000076007221 */ /* 0x008fe20000000000 */
[----:B--2---:R-:W-:-:S02]  /*eef0*/  FADD R2, R119, R2 ;  /* 0x0000000277027221 */ /* 0x004fc40000000000 */
[----:B------:R-:W2:Y:S01]  /*ef00*/  LDL.LU R118, [R1+0x4f8] ;  /* 0x0004f80001767983 */ /* 0x000ea20000300800 */
[----:B------:R-:W-:-:S03]  /*ef10*/  FADD R121, R120, R121 ;  /* 0x0000007978797221 */ /* 0x000fc60000000000 */
[----:B------:R0:W-:Y:S01]  /*ef20*/  STL [R1+0x210], R0 ;  /* 0x0002100001007387 */ /* 0x0001e20000100800 */
[----:B------:R-:W-:-:S03]  /*ef30*/  FADD R123, R122, R123 ;  /* 0x0000007b7a7b7221 */ /* 0x000fc60000000000 */
[----:B0-----:R-:W3:Y:S04]  /*ef40*/  LDL.LU R0, [R1+0x25c] ;  /* 0x00025c0001007983 */ /* 0x001ee80000300800 */
[----:B------:R-:W2:Y:S04]  /*ef50*/  LDL.LU R119, [R1+0x4f4] ;  /* 0x0004f40001777983 */ /* 0x000ea80000300800 */
[----:B------:R0:W-:Y:S01]  /*ef60*/  STL [R1+0x214], R2 ;  /* 0x0002140201007387 */ /* 0x0001e20000100800 */
[----:B------:R-:W-:Y:S01]  /*ef70*/  FADD R125, R124, R125 ;  /* 0x0000007d7c7d7221 */ /* 0x000fe20000000000 */
[----:B------:R-:W-:-:S02]  /*ef80*/  FADD R127, R126, R127 ;  /* 0x0000007f7e7f7221 */ /* 0x000fc40000000000 */
[----:B0-----:R-:W2:Y:S04]  /*ef90*/  LDL.LU R2, [R1+0x260] ;  /* 0x0002600001027983 */ /* 0x001ea80000300800 */
[----:B------:R-:W2:Y:S04]  /*efa0*/  LDL.LU R120, [R1+0x4f0] ;  /* 0x0004f00001787983 */ /* 0x000ea80000300800 */
[----:B------:R0:W-:Y:S01]  /*efb0*/  STL [R1+0x218], R121 ;  /* 0x0002187901007387 */ /* 0x0001e20000100800 */
[----:B------:R-:W-:-:S03]  /*efc0*/  FADD R129, R128, R129 ;  /* 0x0000008180817221 */ /* 0x000fc60000000000 */
        /* <DEDUP_REMOVED lines=42> */
[----:B------:R0:W-:Y:S04]  /*f270*/  STL [R1+0x244], R144 ;  /* 0x0002449001007387 */ /* 0x0001e80000100800 */
[----:B0-----:R-:W2:Y:S04]  /*f280*/  LDL.LU R144, [R1+0x278] ;  /* 0x0002780001907983 */ /* 0x001ea80000300800 */
[----:B------:R-:W2:Y:S04]  /*f290*/  LDL.LU R138, [R1+0x4a8] ;  /* 0x0004a800018a7983 */ /* 0x000ea80000300800 */
[----:B------:R0:W-:Y:S04]  /*f2a0*/  STL [R1+0x248], R145 ;  /* 0x0002489101007387 */ /* 0x0001e80000100800 */
[----:B0-----:R-:W2:Y:S04]  /*f2b0*/  LDL.LU R145, [R1+0x27c] ;  /* 0x00027c0001917983 */ /* 0x001ea80000300800 */
[----:B------:R0:W-:Y:S01]  /*f2c0*/  STL [R1+0x24c], R146 ;  /* 0x00024c9201007387 */ /* 0x0001e20000100800 */
[----:B-----5:R-:W-:-:S03]  /*f2d0*/  FADD R148, R24, R148 ;  /* 0x0000009418947221 */ /* 0x020fc60000000000 */
[----:B0-----:R-:W5:Y:S04]  /*f2e0*/  LDL.LU R146, [R1+0x280] ;  /* 0x0002800001927983 */ /* 0x001f680000300800 */
[----:B------:R0:W-:Y:S04]  /*f2f0*/  STL [R1+0x250], R147 ;  /* 0x0002509301007387 */ /* 0x0001e80000100800 */
[----:B0-----:R-:W5:Y:S01]  /*f300*/  LDL.LU R147, [R1+0x284] ;  /* 0x0002840001937983 */ /* 0x001f620000300800 */
[----:B----4-:R-:W-:-:S03]  /*f310*/  FADD R149, R25, R149 ;  /* 0x0000009519957221 */ /* 0x010fc60000000000 */
[----:B------:R0:W-:Y:S04]  /*f320*/  STL [R1+0x254], R148 ;  /* 0x0002549401007387 */ /* 0x0001e80000100800 */
[----:B0-----:R-:W4:Y:S04]  /*f330*/  LDL.LU R148, [R1+0x288] ;  /* 0x0002880001947983 */ /* 0x001f280000300800 */
[----:B------:R0:W-:Y:S04]  /*f340*/  STL [R1+0x258], R149 ;  /* 0x0002589501007387 */ /* 0x0001e80000100800 */
[----:B0-----:R-:W4:Y:S04]  /*f350*/  LDL.LU R149, [R1+0x28c] ;  /* 0x00028c0001957983 */ /* 0x001f280000300800 */
[----:B------:R-:W4:Y:S01]  /*f360*/  LDL.LU R150, [R1+0x290] ;  /* 0x0002900001967983 */ /* 0x000f220000300800 */
[----:B---3--:R-:W-:-:S03]  /*f370*/  FADD R0, R26, R0 ;  /* 0x000000001a007221 */ /* 0x008fc60000000000 */
[----:B------:R-:W3:Y:S01]  /*f380*/  LDL.LU R151, [R1+0x294] ;  /* 0x0002940001977983 */ /* 0x000ee20000300800 */
[----:B--2---:R-:W-:-:S03]  /*f390*/  FADD R2, R27, R2 ;  /* 0x000000021b027221 */ /* 0x004fc60000000000 */
[----:B------:R0:W-:Y:S04]  /*f3a0*/  STL [R1+0x25c], R0 ;  /* 0x00025c0001007387 */ /* 0x0001e80000100800 */
[----:B------:R-:W2:Y:S04]  /*f3b0*/  LDL.LU R27, [R1+0x2c8] ;  /* 0x0002c800011b7983 */ /* 0x000ea80000300800 */
[----:B------:R-:W2:Y:S04]  /*f3c0*/  LDL.LU R26, [R1+0x2cc] ;  /* 0x0002cc00011a7983 */ /* 0x000ea80000300800 */
[----:B------:R1:W-:Y:S04]  /*f3d0*/  STL [R1+0x260], R2 ;  /* 0x0002600201007387 */ /* 0x0003e80000100800 */
[----:B------:R-:W2:Y:S04]  /*f3e0*/  LDL.LU R25, [R1+0x2d0] ;  /* 0x0002d00001197983 */ /* 0x000ea80000300800 */
[----:B------:R-:W2:Y:S04]  /*f3f0*/  LDL.LU R24, [R1+0x2d4] ;  /* 0x0002d40001187983 */ /* 0x000ea80000300800 */
[----:B0-----:R-:W2:Y:S04]  /*f400*/  LDL.LU R0, [R1+0x2d8] ;  /* 0x0002d80001007983 */ /* 0x001ea80000300800 */
[----:B-1----:R-:W2:Y:S01]  /*f410*/  LDL.LU R2, [R1+0x2dc] ;  /* 0x0002dc0001027983 */ /* 0x002ea20000300800 */
[----:B------:R-:W-:-:S05]  /*f420*/  FADD R139, R28, R139 ;  /* 0x0000008b1c8b7221 */ /* 0x000fca0000000000 */
[----:B------:R0:W-:Y:S04]  /*f430*/  STL [R1+0x264], R139 ;  /* 0x0002648b01007387 */ /* 0x0001e80000100800 */
[----:B0-----:R-:W2:Y:S01]  /*f440*/  LDL.LU R139, [R1+0x4a4] ;  /* 0x0004a400018b7983 */ /* 0x001ea20000300800 */
[----:B------:R-:W-:-:S03]  /*f450*/  FADD R140, R29, R140 ;  /* 0x0000008c1d8c7221 */ /* 0x000fc60000000000 */
[----:B------:R-:W2:Y:S04]  /*f460*/  LDL.LU R28, [R1+0x2c4] ;  /* 0x0002c400011c7983 */ /* 0x000ea80000300800 */
        /* <DEDUP_REMOVED lines=20> */
[----:B------:R0:W-:Y:S01]  /*f5b0*/  STL [R1+0x27c], R145 ;  /* 0x00027c9101007387 */ /* 0x0001e20000100800 */
[----:B-----5:R-:W-:-:S03]  /*f5c0*/  FADD R146, R35, R146 ;  /* 0x0000009223927221 */ /* 0x020fc60000000000 */
[----:B0-----:R-:W5:Y:S04]  /*f5d0*/  LDL.LU R145, [R1+0x48c] ;  /* 0x00048c0001917983 */ /* 0x001f680000300800 */
[----:B------:R-:W5:Y:S04]  /*f5e0*/  LDL.LU R34, [R1+0x2ac] ;  /* 0x0002ac0001227983 */ /* 0x000f680000300800 */
[----:B------:R0:W-:Y:S01]  /*f5f0*/  STL [R1+0x280], R146 ;  /* 0x0002809201007387 */ /* 0x0001e20000100800 */
[----:B------:R-:W-:-:S03]  /*f600*/  FADD R147, R36, R147 ;  /* 0x0000009324937221 */ /* 0x000fc60000000000 */
[----:B0-----:R-:W5:Y:S04]  /*f610*/  LDL.LU R146, [R1+0x488] ;  /* 0x0004880001927983 */ /* 0x001f680000300800 */
[----:B------:R-:W5:Y:S01]  /*f620*/  LDL.LU R35, [R1+0x2a8] ;  /* 0x0002a80001237983 */ /* 0x000f620000300800 */
[----:B----4-:R-:W-:-:S03]  /*f630*/  FADD R148, R37, R148 ;  /* 0x0000009425947221 */ /* 0x010fc60000000000 */
[----:B------:R0:W-:Y:S04]  /*f640*/  STL [R1+0x284], R147 ;  /* 0x0002849301007387 */ /* 0x0001e80000100800 */
[----:B0-----:R-:W4:Y:S01]  /*f650*/  LDL.LU R147, [R1+0x484] ;  /* 0x0004840001937983 */ /* 0x001f220000300800 */
[----:B------:R-:W-:-:S03]  /*f660*/  FADD R149, R38, R149 ;  /* 0x0000009526957221 */ /* 0x000fc60000000000 */
[----:B------:R-:W4:Y:S01]  /*f670*/  LDL.LU R36, [R1+0x2a4] ;  /* 0x0002a40001247983 */ /* 0x000f220000300800 */
[----:B------:R-:W-:-:S03]  /*f680*/  FADD R150, R39, R150 ;  /* 0x0000009627967221 */ /* 0x000fc60000000000 */
[----:B------:R0:W-:Y:S04]  /*f690*/  STL [R1+0x288], R148 ;  /* 0x0002889401007387 */ /* 0x0001e80000100800 */
[----:B0-----:R-:W4:Y:S04]  /*f6a0*/  LDL.LU R148, [R1+0x480] ;  /* 0x0004800001947983 */ /* 0x001f280000300800 */
[----:B------:R-:W4:Y:S04]  /*f6b0*/  LDL.LU R37, [R1+0x2a0] ;  /* 0x0002a00001257983 */ /* 0x000f280000300800 */
[----:B------:R0:W-:Y:S04]  /*f6c0*/  STL [R1+0x28c], R149 ;  /* 0x00028c9501007387 */ /* 0x0001e80000100800 */
[----:B0-----:R-:W4:Y:S04]  /*f6d0*/  LDL.LU R149, [R1+0x47c] ;  /* 0x00047c0001957983 */ /* 0x001f280000300800 */
[----:B------:R-:W4:Y:S04]  /*f6e0*/  LDL.LU R38, [R1+0x29c] ;  /* 0x00029c0001267983 */ /* 0x000f280000300800 */
[----:B------:R0:W-:Y:S04]  /*f6f0*/  STL [R1+0x290], R150 ;  /* 0x0002909601007387 */ /* 0x0001e80000100800 */
[----:B0-----:R-:W4:Y:S04]  /*f700*/  LDL.LU R150, [R1+0x478] ;  /* 0x0004780001967983 */ /* 0x001f280000300800 */
[----:B------:R-:W4:Y:S01]  /*f710*/  LDL.LU R39, [R1+0x298] ;  /* 0x0002980001277983 */ /* 0x000f220000300800 */
[----:B---3--:R-:W-:-:S05]  /*f720*/  FADD R151, R40, R151 ;  /* 0x0000009728977221 */ /* 0x008fca0000000000 */
[----:B------:R0:W-:Y:S01]  /*f730*/  STL [R1+0x294], R151 ;  /* 0x0002949701007387 */ /* 0x0001e20000100800 */
[----:B--2---:R-:W-:-:S03]  /*f740*/  FADD R27, R53, R27 ;  /* 0x0000001b351b7221 */ /* 0x004fc60000000000 */
[----:B0-----:R-:W2:Y:S01]  /*f750*/  LDL.LU R151, [R1+0x474] ;  /* 0x0004740001977983 */ /* 0x001ea20000300800 */
        /* <DEDUP_REMOVED lines=11> */
[----:B-----5:R-:W-:Y:S01]  /*f810*/  FADD R34, R46, R34 ;  /* 0x000000222e227221 */ /* 0x020fe20000000000 */
[----:B------:R-:W-:Y:S01]  /*f820*/  FADD R35, R45, R35 ;  /* 0x000000232d237221 */ /* 0x000fe20000000000 */
[----:B----4-:R-:W-:Y:S01]  /*f830*/  FADD R36, R44, R36 ;  /* 0x000000242c247221 */ /* 0x010fe20000000000 */
[----:B------:R-:W-:Y:S01]  /*f840*/  FADD R37, R43, R37 ;  /* 0x000000252b257221 */ /* 0x000fe20000000000 */
[----:B------:R-:W-:Y:S01]  /*f850*/  FADD R38, R42, R38 ;  /* 0x000000262a267221 */ /* 0x000fe20000000000 */
[----:B------:R-:W-:-:S05]  /*f860*/  FADD R39, R41, R39 ;  /* 0x0000002729277221 */ /* 0x000fca0000000000 */
[----:B------:R0:W-:Y:S04]  /*f870*/  STL [R1+0x298], R39 ;  /* 0x0002982701007387 */ /* 0x0001e80000100800 */
        /* <DEDUP_REMOVED lines=14> */
[----:B------:R-:W2:Y:S04]  /*f960*/  LDL.LU R52, [R1+0x2e0] ;  /* 0x0002e00001347983 */ /* 0x000ea80000300800 */
[----:B------:R2:W-:Y:S04]  /*f970*/  STL [R1+0x2d4], R24 ;  /* 0x0002d41801007387 */ /* 0x0005e80000100800 */
[----:B------:R-:W2:Y:S04]  /*f980*/  LDL.LU R51, [R1+0x2e4] ;  /* 0x0002e40001337983 */ /* 0x000ea80000300800 */
[----:B------:R2:W-:Y:S04]  /*f990*/  STL [R1+0x2d8], R0 ;  /* 0x0002d80001007387 */ /* 0x0005e80000100800 */
        /* <DEDUP_REMOVED lines=13> */
[----:B-1----:R-:W2:Y:S04]  /*fa70*/  LDL.LU R38, [R1+0x318] ;  /* 0x0003180001267983 */ /* 0x002ea80000300800 */
[----:B---3--:R-:W3:Y:S04]  /*fa80*/  LDL.LU R37, [R1+0x31c] ;  /* 0x00031c0001257983 */ /* 0x008ee80000300800 */
[----:B----4-:R-:W4:Y:S04]  /*fa90*/  LDL.LU R36, [R1+0x320] ;  /* 0x0003200001247983 */ /* 0x010f280000300800 */
[----:B-----5:R-:W5:Y:S04]  /*faa0*/  LDL.LU R35, [R1+0x324] ;  /* 0x0003240001237983 */ /* 0x020f680000300800 */
[----:B--2---:R-:W2:Y:S04]  /*fab0*/  LDL.LU R34, [R1+0x328] ;  /* 0x0003280001227983 */ /* 0x004ea80000300800 */
        /* <DEDUP_REMOVED lines=12> */
[----:B------:R-:W-:Y:S01]  /*fb80*/  FADD R52, R59, R52 ;  /* 0x000000343b347221 */ /* 0x000fe20000000000 */
        /* <DEDUP_REMOVED lines=28> */
[----:B---3--:R-:W-:-:S03]  /*fd50*/  FADD R37, R74, R37 ;  /* 0x000000254a257221 */ /* 0x008fc60000000000 */
[----:B------:R3:W-:Y:S01]  /*fd60*/  STL [R1+0x318], R38 ;  /* 0x0003182601007387 */ /* 0x0007e20000100800 */
[----:B----4-:R-:W-:-:S03]  /*fd70*/  FADD R36, R75, R36 ;  /* 0x000000244b247221 */ /* 0x010fc60000000000 */
[----:B------:R4:W-:Y:S01]  /*fd80*/  STL [R1+0x31c], R37 ;  /* 0x00031c2501007387 */ /* 0x0009e20000100800 */
[----:B-----5:R-:W-:-:S03]  /*fd90*/  FADD R35, R76, R35 ;  /* 0x000000234c237221 */ /* 0x020fc60000000000 */
[----:B------:R5:W-:Y:S01]  /*fda0*/  STL [R1+0x320], R36 ;  /* 0x0003202401007387 */ /* 0x000be20000100800 */
[----:B--2---:R-:W-:-:S03]  /*fdb0*/  FADD R34, R77, R34 ;  /* 0x000000224d227221 */ /* 0x004fc60000000000 */
        /* <DEDUP_REMOVED lines=22> */
[----:B0-----:R-:W2:Y:S01]  /*ff20*/  LDL.LU R52, [R1+0x35c] ;  /* 0x00035c0001347983 */ /* 0x001ea20000300800 */
[----:B------:R-:W-:-:S03]  /*ff30*/  FADD R2, R89, R2 ;  /* 0x0000000259027221 */ /* 0x000fc60000000000 */
[----:B------:R0:W-:Y:S04]  /*ff40*/  STL [R1+0x350], R24 ;  /* 0x0003501801007387 */ /* 0x0001e80000100800 */
[----:B-1----:R-:W2:Y:S04]  /*ff50*/  LDL.LU R51, [R1+0x360] ;  /* 0x0003600001337983 */ /* 0x002ea80000300800 */
        /* <DEDUP_REMOVED lines=181> */
[----:B------:R-:W-:Y:S01]  /*10ab0*/  FADD R0, R150, R0 ;  /* 0x0000000096007221 */ /* 0x000fe20000000000 */
[----:B------:R-:W-:-:S05]  /*10ac0*/  FADD R2, R2, R151 ;  /* 0x0000009702027221 */ /* 0x000fca0000000000 */
[----:B------:R0:W-:Y:S04]  /*10ad0*/  STL [R1+0x450], R2 ;  /* 0x0004500201007387 */ /* 0x0001e80000100800 */
[----:B------:R0:W-:Y:S04]  /*10ae0*/  STL [R1+0x448], R24 ;  /* 0x0004481801007387 */ /* 0x0001e80000100800 */
[----:B------:R0:W-:Y:S02]  /*10af0*/  STL [R1+0x44c], R0 ;  /* 0x00044c0001007387 */ /* 0x0001e40000100800 */
.L_x_32:
[----:B0-----:R-:W0:Y:S02]  /*10b00*/  LDC R0, c[0x0][0x28c] ;  /* 0x0000a300ff007b82 */ /* 0x001e240000000800 */
[----:B0-----:R-:W-:-:S13]  /*10b10*/  ISETP.GE.AND P0, PT, R0, 0x1, PT ;  /* 0x000000010000780c */ /* 0x001fda0003f06270 */
[----:B------:R-:W-:Y:S05]  /*10b20*/  @!P0 BRA `(.L_x_33) ;  /* 0x00000000006c8947 */ /* 0x000fea0003800000 */
[----:B------:R-:W-:-:S06]  /*10b30*/  UISETP.NE.AND UP0, UPT, UR22, 0x3, UPT ;  /* 0x000000031600788c */ /* 0x000fcc000bf05270 */
[----:B------:R-:W-:-:S13]  /*10b40*/  PLOP3.LUT P0, PT, PT, PT, UP0, 0x80, 0x0 ;  /* 0x000000000000781c */ /* 0x000fda0003f0f008 */
[----:B------:R-:W-:Y:S05]  /*10b50*/  @!P0 BRA `(.L_x_34) ;  /* 0x0000000000048947 */ /* 0x000fea0003800000 */
[----:B------:R-:W-:Y:S01]  /*10b60*/  BPT.TRAP 0x1 ;  /* 0x000000040000795c */ /* 0x000fe20000300000 */
.L_x_34:
[----:B------:R-:W2:Y:S01]  /*10b70*/  LDL R0, [R1+0x454] ;  /* 0x0004540001007983 */ /* 0x000ea20000100800 */
[----:B------:R-:W-:Y:S01]  /*10b80*/  BSSY B0, `(.L_x_35) ;  /* 0x0000011000007945 */ /* 0x000fe20003800000 */
[----:B--2---:R-:W-:-:S13]  /*10b90*/  ISETP.NE.AND P0, PT, R0, RZ, PT ;  /* 0x000000ff0000720c */ /* 0x004fda0003f05270 */
[----:B------:R-:W-:Y:S05]  /*10ba0*/  @!P0 BRA `(.L_x_36) ;  /* 0x0000000000388947 */ /* 0x000fea0003800000 */
[----:B------:R-:W2:Y:S01]  /*10bb0*/  LDL R2, [R1+0x458] ;  /* 0x0004580001027983 */ /* 0x000ea20000100800 */
[----:B------:R-:W-:-:S04]  /*10bc0*/  UISETP.LT.AND UP0, UPT, UR9, 0x1, UPT ;  /* 0x000000010900788c */ /* 0x000fc8000bf01270 */
[----:B------:R-:W-:-:S04]  /*10bd0*/  USEL UR8, UR9, 0x1, UP0 ;  /* 0x0000000109087887 */ /* 0x000fc80008000000 */
[----:B------:R-:W-:-:S04]  /*10be0*/  UIADD3 UR8, UR5, UR9, -UR8 ;  /* 0x0000000905087290 */ /* 0x000fc8000fffe808 */
[----:B------:R-:W-:-:S04]  /*10bf0*/  UIMAD.WIDE.U32 UR6, UR8, 0x24924925, URZ ;  /* 0x24924925080678a5 */ /* 0x000fc8000f8e003f */
[----:B------:R-:W-:-:S04]  /*10c00*/  UIADD3 UR6, UR8, -UR7, URZ ;  /* 0x8000000708067290 */ /* 0x000fc8000fffe03f */
[----:B------:R-:W-:-:S04]  /*10c10*/  ULEA.HI UR6, UR6, UR7, URZ, 0x1f ;  /* 0x0000000706067291 */ /* 0x000fc8000f8ff83f */
[----:B------:R-:W-:-:S04]  /*10c20*/  USHF.R.U32.HI UR6, URZ, 0x2, UR6 ;  /* 0x000000023f067899 */ /* 0x000fc80008011606 */
[----:B------:R-:W-:-:S04]  /*10c30*/  UIMAD UR6, UR6, -0x7, UR8 ;  /* 0xfffffff9060678a4 */ /* 0x000fc8000f8e0208 */
[----:B------:R-:W-:-:S04]  /*10c40*/  ULEA UR6, UR6, UR11, 0x3 ;  /* 0x0000000b06067291 */ /* 0x000fc8000f8e183f */
[----:B------:R-:W-:-:S06]  /*10c50*/  UIADD3 UR6, UR6, 0x38, URZ ;  /* 0x0000003806067890 */ /* 0x000fcc000fffe03f */
[----:B------:R-:W-:-:S05]  /*10c60*/  IMAD.U32 R0, RZ, RZ, UR6 ;  /* 0x00000006ff007e24 */ /* 0x000fca000f8e00ff */
[----:B--2---:R-:W-:-:S04]  /*10c70*/  PRMT R0, R2, 0x654, R0 ;  /* 0x0000065402007816 */ /* 0x004fc80000000000 */
[----:B------:R0:W-:Y:S03]  /*10c80*/  SYNCS.ARRIVE.TRANS64.RED.A1T0 RZ, [R0+URZ], RZ ;  /* 0x000000ff00ff79a7 */ /* 0x0001e6000810043f */
.L_x_36:
[----:B------:R-:W-:Y:S05]  /*10c90*/  BSYNC B0 ;  /* 0x0000000000007941 */ /* 0x000fea0003800000 */
.L_x_35:
[----:B------:R-:W-:-:S06]  /*10ca0*/  UISETP.GT.U32.AND UP0, UPT, UR13, 0x1, UPT ;  /* 0x000000010d00788c */ /* 0x000fcc000bf04070 */
[----:B------:R-:W-:-:S13]  /*10cb0*/  PLOP3.LUT P0, PT, PT, PT, UP0, 0x80, 0x0 ;  /* 0x000000000000781c */ /* 0x000fda0003f0f008 */
[----:B------:R-:W-:Y:S05]  /*10cc0*/  @P0 BRA `(.L_x_33) ;  /* 0x0000000000040947 */ /* 0x000fea0003800000 */
[----:B------:R-:W-:Y:S01]  /*10cd0*/  BPT.TRAP 0x1 ;  /* 0x000000040000795c */ /* 0x000fe20000300000 */
.L_x_33:
[----:B------:R-:W2:Y:S01]  /*10ce0*/  LDL.LU R27, [R1+0x468] ;  /* 0x00046800011b7983 */ /* 0x000ea20000300800 */
[----:B------:R-:W3:Y:S01]  /*10cf0*/  LDC R24, c[0x0][0x288] ;  /* 0x0000a200ff187b82 */ /* 0x000ee20000000800 */
[----:B------:R-:W4:Y:S01]  /*10d00*/  S2R R26, SR_TID.X ;  /* 0x00000000001a7919 */ /* 0x000f220000002100 */
[----:B------:R-:W-:Y:S01]  /*10d10*/  UIADD3 UR8, UR9, UR5, URZ ;  /* 0x0000000509087290 */ /* 0x000fe2000fffe03f */
[----:B------:R-:W-:Y:S01]  /*10d20*/  ULDC UR6, c[0x0][0x284] ;  /* 0x0000a10000067ab9 */ /* 0x000fe20000000800 */
[----:B------:R-:W0:Y:S02]  /*10d30*/  LDL.LU R25, [R1+0x464] ;  /* 0x0004640001197983 */ /* 0x000e240000300800 */
[----:B------:R-:W-:Y:S01]  /*10d40*/  UISETP.GT.U32.AND UP0, UPT, UR8, 0x6, UPT ;  /* 0x000000060800788c */ /* 0x000fe2000bf04070 */
[----:B------:R-:W-:Y:S01]  /*10d50*/  IMAD.MOV.U32 R40, RZ, RZ, -0x1 ;  /* 0xffffffffff287424 */ /* 0x000fe200078e00ff */
[----:B------:R-:W-:Y:S02]  /*10d60*/  USHF.R.S32.HI UR11, URZ, 0x1f, UR10 ;  /* 0x0000001f3f0b7899 */ /* 0x000fe4000801140a */
[----:B------:R-:W-:-:S02]  /*10d70*/  UISETP.LT.U32.AND UP0, UPT, UR9, 0x7, UP0 ;  /* 0x000000070900788c */ /* 0x000fc40008701070 */
[----:B------:R-:W-:Y:S01]  /*10d80*/  UISETP.GE.U32.AND UP1, UPT, UR9, 0x7, UPT ;  /* 0x000000070900788c */ /* 0x000fe2000bf26070 */
[----:B------:R-:W-:Y:S01]  /*10d90*/  ULDC.64 UR16, c[0x0][0x5d0] ;  /* 0x0001740000107ab9 */ /* 0x000fe20000000a00 */
[----:B------:R-:W-:-:S04]  /*10da0*/  USEL UR12, URZ, 0x1, !UP0 ;  /* 0x000000013f0c7887 */ /* 0x000fc8000c000000 */
[----:B------:R-:W-:Y:S01]  /*10db0*/  ULOP3.LUT UR4, UR4, UR12, URZ, 0x3c, !UPT ;  /* 0x0000000c04047292 */ /* 0x000fe2000f8e3c3f */
[C---:B----4-:R-:W-:Y:S01]  /*10dc0*/  LOP3.LUT R2, R26.reuse, 0x3, RZ, 0xc0, !PT ;  /* 0x000000031a027812 */ /* 0x050fe200078ec0ff */
[----:B------:R-:W-:Y:S01]  /*10dd0*/  IMAD.SHL.U32 R32, R26, 0x2, RZ ;  /* 0x000000021a207824 */ /* 0x000fe200078e00ff */
[----:B------:R-:W-:-:S03]  /*10de0*/  SHF.R.U32.HI R34, RZ, 0x7, R26 ;  /* 0x00000007ff227819 */ /* 0x000fc6000001161a */
[----:B---3--:R-:W-:Y:S01]  /*10df0*/  IMAD R2, R2, -0x2, R24 ;  /* 0xfffffffe02027824 */ /* 0x008fe200078e0218 */
[----:B------:R-:W-:Y:S02]  /*10e00*/  LOP3.LUT R34, R34, 0x1, RZ, 0xc0, !PT ;  /* 0x0000000122227812 */ /* 0x000fe400078ec0ff */
[----:B------:R-:W-:-:S03]  /*10e10*/  LOP3.LUT R32, R32, 0x6, RZ, 0xc0, !PT ;  /* 0x0000000620207812 */ /* 0x000fc600078ec0ff */
[----:B------:R-:W-:Y:S02]  /*10e20*/  IMAD.SHL.U32 R35, R34, 0x40, RZ ;  /* 0x0000004022237824 */ /* 0x000fe400078e00ff */
[----:B--2---:R-:W-:-:S04]  /*10e30*/  IMAD.WIDE R36, R27, 0x100, RZ ;  /* 0x000001001b247825 */ /* 0x004fc800078e02ff */
[----:B0-----:R-:W-:Y:S01]  /*10e40*/  IMAD.SHL.U32 R0, R25, 0x100, RZ ;  /* 0x0000010019007824 */ /* 0x001fe200078e00ff */
[----:B------:R-:W-:-:S04]  /*10e50*/  PRMT R32, R32, 0x6540, R25 ;  /* 0x0000654020207816 */ /* 0x000fc80000000019 */
[----:B------:R-:W-:Y:S01]  /*10e60*/  ISETP.GE.AND P0, PT, R0, R24, PT ;  /* 0x000000180000720c */ /* 0x000fe20003f06270 */
[----:B------:R-:W-:Y:S01]  /*10e70*/  IMAD.IADD R0, R2, 0x1, -R0 ;  /* 0x0000000102007824 */ /* 0x000fe200078e0a00 */
[----:B------:R-:W-:Y:S02]  /*10e80*/  SHF.R.U32.HI R2, RZ, 0x2, R26 ;  /* 0x00000002ff027819 */ /* 0x000fe4000001161a */
[----:B------:R-:W-:Y:S01]  /*10e90*/  LOP3.LUT R24, R26, 0x60, RZ, 0xc0, !PT ;  /* 0x000000601a187812 */ /* 0x000fe200078ec0ff */
[----:B------:R-:W-:Y:S01]  /*10ea0*/  IMAD.U32 R26, RZ, RZ, UR16 ;  /* 0x00000010ff1a7e24 */ /* 0x000fe2000f8e00ff */
[----:B------:R-:W-:Y:S02]  /*10eb0*/  LOP3.LUT R2, R2, 0x7, RZ, 0xc0, !PT ;  /* 0x0000000702027812 */ /* 0x000fe400078ec0ff */
[----:B------:R-:W-:Y:S02]  /*10ec0*/  SHF.R.U32.HI R24, RZ, 0x1, R24 ;  /* 0x00000001ff187819 */ /* 0x000fe40000011618 */
[----:B------:R-:W-:-:S02]  /*10ed0*/  LOP3.LUT R35, R35, 0x40, R2, 0xe2, !PT ;  /* 0x0000004023237812 */ /* 0x000fc400078ee202 */
[----:B------:R-:W-:Y:S02]  /*10ee0*/  IADD3 R2, RZ, -R24, -R2 ;  /* 0x80000018ff027210 */ /* 0x000fe40007ffe802 */
[----:B------:R-:W-:Y:S02]  /*10ef0*/  SHF.R.S32.HI R33, RZ, 0x1f, R32 ;  /* 0x0000001fff217819 */ /* 0x000fe40000011420 */
[----:B------:R-:W-:Y:S01]  /*10f00*/  LOP3.LUT R35, R36, R35, R24, 0xfe, !PT ;  /* 0x0000002324237212 */ /* 0x000fe200078efe18 */
[----:B------:R-:W-:Y:S02]  /*10f10*/  IMAD R34, R34, -0x40, R2 ;  /* 0xffffffc022227824 */ /* 0x000fe400078e0202 */
[----:B------:R-:W-:Y:S02]  /*10f20*/  IMAD.SHL.U32 R2, R27, 0x100, RZ ;  /* 0x000001001b027824 */ /* 0x000fe400078e00ff */
[----:B------:R-:W-:-:S03]  /*10f30*/  IMAD.WIDE.U32 R26, R26, UR10, R32 ;  /* 0x0000000a1a1a7c25 */ /* 0x000fc6000f8e0020 */
[C---:B------:R-:W-:Y:S02]  /*10f40*/  IADD3 R34, -R2.reuse, UR6, R34 ;  /* 0x0000000602227c10 */ /* 0x040fe4000fffe122 */
[----:B------:R-:W-:Y:S01]  /*10f50*/  ISETP.GE.OR P0, PT, R2, UR6, P0 ;  /* 0x0000000602007c0c */ /* 0x000fe20008706670 */
[----:B------:R-:W-:Y:S02]  /*10f60*/  UIMAD.WIDE.U32 UR6, UR8, 0x24924925, URZ ;  /* 0x24924925080678a5 */ /* 0x000fe4000f8e003f */
[----:B------:R-:W-:Y:S02]  /*10f70*/  UIMAD UR6, UR11, UR16, URZ ;  /* 0x000000100b0672a4 */ /* 0x000fe4000f8e023f */
[----:B------:R-:W-:Y:S02]  /*10f80*/  UIADD3 UR5, UR8, -UR7, URZ ;  /* 0x8000000708057290 */ /* 0x000fe4000fffe03f */
[----:B------:R-:W-:Y:S02]  /*10f90*/  UIMAD UR6, UR10, UR17, UR6 ;  /* 0x000000110a0672a4 */ /* 0x000fe4000f8e0206 */
[----:B------:R-:W-:-:S04]  /*10fa0*/  ULEA.HI UR5, UR5, UR7, URZ, 0x1f ;  /* 0x0000000705057291 */ /* 0x000fc8000f8ff83f */
[----:B------:R-:W-:Y:S01]  /*10fb0*/  USHF.R.U32.HI UR5, URZ, 0x2, UR5 ;  /* 0x000000023f057899 */ /* 0x000fe20008011605 */
[----:B------:R-:W-:-:S03]  /*10fc0*/  VIADD R27, R27, UR6 ;  /* 0x000000061b1b7c36 */ /* 0x000fc60008000000 */
[----:B------:R-:W-:Y:S02]  /*10fd0*/  @UP1 ULOP3.LUT UR4, UR4, 0x1, UR5, 0x78, !UPT ;  /* 0x0000000104041892 */ /* 0x000fe4000f8e7805 */
[----:B------:R-:W-:Y:S01]  /*10fe0*/  UIMAD UR5, UR5, -0x7, UR8 ;  /* 0xfffffff9050578a4 */ /* 0x000fe2000f8e0208 */
[----:B------:R-:W-:Y:S11]  /*10ff0*/  @P0 BRA `(.L_x_37) ;  /* 0x0000012400b40947 */ /* 0x000ff60003800000 */
[----:B------:R-:W0:Y:S01]  /*11000*/  LDC.64 R28, c[0x0][0x5c8] ;  /* 0x00017200ff1c7b82 */ /* 0x000e220000000a00 */
[----:B------:R-:W-:Y:S01]  /*11010*/  ULDC.64 UR6, c[0x0][0x5c0] ;  /* 0x0001700000067ab9 */ /* 0x000fe20000000a00 */
[----:B------:R-:W-:Y:S01]  /*11020*/  BSSY B0, `(.L_x_37) ;  /* 0x000126a000007945 */ /* 0x000fe20003800000 */
[-C--:B0-----:R-:W-:Y:S01]  /*11030*/  IMAD R2, R37, R28.reuse, RZ ;  /* 0x0000001c25027224 */ /* 0x081fe200078e02ff */
[----:B------:R-:W-:Y:S01]  /*11040*/  SHF.L.U64.HI R38, R28, 0x3, R29 ;  /* 0x000000031c267819 */ /* 0x000fe2000001021d */
[----:B------:R-:W-:-:S04]  /*11050*/  IMAD.WIDE.U32 R26, R35, R28, R26 ;  /* 0x0000001c231a7225 */ /* 0x000fc800078e001a */
[----:B------:R-:W-:Y:S01]  /*11060*/  IMAD R2, R35, R29, R2 ;  /* 0x0000001d23027224 */ /* 0x000fe200078e0202 */
[C---:B------:R-:W-:Y:S01]  /*11070*/  LEA R30, P2, R28.reuse, R26, 0x7 ;  /* 0x0000001a1c1e7211 */ /* 0x040fe200078438ff */
[----:B------:R-:W-:Y:S01]  /*11080*/  IMAD.SHL.U32 R25, R28, 0x8, RZ ;  /* 0x000000081c197824 */ /* 0x000fe200078e00ff */
[----:B------:R-:W-:Y:S01]  /*11090*/  IADD3 R24, P5, R26, UR6, RZ ;  /* 0x000000061a187c10 */ /* 0x000fe2000ffbe0ff */
[----:B------:R-:W-:-:S03]  /*110a0*/  IMAD.IADD R2, R27, 0x1, R2 ;  /* 0x000000011b027824 */ /* 0x000fc600078e0202 */
[----:B------:R-:W-:Y:S02]  /*110b0*/  IADD3 R26, P0, P1, R26, UR6, R25 ;  /* 0x000000061a1a7c10 */ /* 0x000fe4000f91e019 */
[----:B------:R-:W-:Y:S02]  /*110c0*/  LEA.HI.X R31, R28, R2, R29, 0x7, P2 ;  /* 0x000000021c1f7211 */ /* 0x000fe400010f3c1d */
[----:B------:R-:W-:Y:S02]  /*110d0*/  IADD3 R28, P2, P3, R30, UR6, R25 ;  /* 0x000000061e1c7c10 */ /* 0x000fe4000fb5e019 */
[----:B------:R-:W-:Y:S02]  /*110e0*/  IADD3.X R25, R2, UR7, RZ, P5, !PT ;  /* 0x0000000702197c10 */ /* 0x000fe4000affe4ff */
[----:B------:R-:W-:Y:S02]  /*110f0*/  FSETP.NEU.AND P5, PT, RZ, UR21, PT ;  /* 0x00000015ff007c0b */ /* 0x000fe4000bfad000 */
[----:B------:R-:W-:-:S02]  /*11100*/  IADD3 R30, P6, R30, UR6, RZ ;  /* 0x000000061e1e7c10 */ /* 0x000fc4000ffde0ff */
[C-C-:B------:R-:W-:Y:S02]  /*11110*/  IADD3.X R29, R31.reuse, UR7, R38.reuse, P2, P3 ;  /* 0x000000071f1d7c10 */ /* 0x140fe400097e6426 */
[----:B------:R-:W-:Y:S02]  /*11120*/  IADD3.X R27, R2, UR7, R38, P0, P1 ;  /* 0x00000007021b7c10 */ /* 0x000fe400087e2426 */
[----:B------:R-:W-:-:S05]  /*11130*/  IADD3.X R31, R31, UR7, RZ, P6, !PT ;  /* 0x000000071f1f7c10 */ /* 0x000fca000b7fe4ff */
[----:B------:R-:W-:Y:S05]  /*11140*/  @!P5 BRA `(.L_x_38) ;  /* 0x000000d800f8d947 */ /* 0x000fea0003800000 */
[----:B------:R-:W-:Y:S01]  /*11150*/  ULDC.64 UR6, c[0x0][0x5b8] ;  /* 0x00016e0000067ab9 */ /* 0x000fe20000000a00 */
[----:B------:R-:W-:Y:S01]  /*11160*/  BSSY B1, `(.L_x_39) ;  /* 0x0000013000017945 */ /* 0x000fe20003800000 */
[----:B------:R-:W-:Y:S01]  /*11170*/  IMAD.U32 R2, RZ, RZ, UR6 ;  /* 0x00000006ff027e24 */ /* 0x000fe2000f8e00ff */
[----:B------:R-:W-:-:S03]  /*11180*/  UIMAD UR6, UR11, UR6, URZ ;  /* 0x000000060b0672a4 */ /* 0x000fc6000f8e023f */
[----:B------:R-:W-:Y:S01]  /*11190*/  IMAD.WIDE.U32 R32, R2, UR10, R32 ;  /* 0x0000000a02207c25 */ /* 0x000fe2000f8e0020 */
[----:B------:R-:W-:-:S03]  /*111a0*/  UIMAD UR6, UR10, UR7, UR6 ;  /* 0x000000070a0672a4 */ /* 0x000fc6000f8e0206 */
[----:B------:R-:W-:Y:S01]  /*111b0*/  IMAD.MOV.U32 R38, RZ, RZ, R32 ;  /* 0x000000ffff267224 */ /* 0x000fe200078e0020 */
[----:B------:R-:W-:Y:S02]  /*111c0*/  ULDC.64 UR10, c[0x0][0x5a8] ;  /* 0x00016a00000a7ab9 */ /* 0x000fe40000000a00 */
[----:B------:R-:W-:Y:S01]  /*111d0*/  VIADD R39, R33, UR6 ;  /* 0x0000000621277c36 */ /* 0x000fe20008000000 */
[----:B------:R-:W-:Y:S02]  /*111e0*/  ULDC.64 UR6, c[0x0][0x5b0] ;  /* 0x00016c0000067ab9 */ /* 0x000fe40000000a00 */
[----:B------:R-:W-:Y:S02]  /*111f0*/  IMAD R2, R37, UR6, RZ ;  /* 0x0000000625027c24 */ /* 0x000fe4000f8e02ff */
[----:B------:R-:W-:-:S04]  /*11200*/  IMAD.WIDE.U32 R32, R35, UR6, R38 ;  /* 0x0000000623207c25 */ /* 0x000fc8000f8e0026 */
[----:B------:R-:W-:Y:S01]  /*11210*/  IMAD R2, R35, UR7, R2 ;  /* 0x0000000723027c24 */ /* 0x000fe2000f8e0202 */
[----:B------:R-:W-:-:S04]  /*11220*/  IADD3 R32, P0, R32, UR10, RZ ;  /* 0x0000000a20207c10 */ /* 0x000fc8000ff1e0ff */
[--C-:B------:R-:W-:Y:S02]  /*11230*/  IADD3.X R33, R33, UR11, R2.reuse, P0, !PT ;  /* 0x0000000b21217c10 */ /* 0x100fe400087fe402 */
[----:B------:R-:W-:Y:S02]  /*11240*/  ISETP.GE.AND P0, PT, R34, 0x1, PT ;  /* 0x000000012200780c */ /* 0x000fe40003f06270 */
[----:B------:R-:W-:Y:S02]  /*11250*/  PRMT R2, RZ, 0x7610, R2 ;  /* 0x00007610ff027816 */ /* 0x000fe40000000002 */
[----:B------:R-:W-:-:S13]  /*11260*/  ISETP.LT.OR P1, PT, R0, 0x1, !P0 ;  /* 0x000000010000780c */ /* 0x000fda0004721670 */
[----:B------:R-:W-:Y:S05]  /*11270*/  @P1 BRA `(.L_x_40) ;  /* 0x0000000000041947 */ /* 0x000fea0003800000 */
[----:B------:R0:W5:Y:S02]  /*11280*/  LDG.E.U8 R2, desc[UR14][R32.64] ;  /* 0x0000000e20027981 */ /* 0x000164000c1e1100 */
.L_x_40:
[----:B------:R-:W-:Y:S05]  /*11290*/  BSYNC B1 ;  /* 0x0000000000017941 */ /* 0x000fea0003800000 */
.L_x_39:
[----:B-----5:R-:W-:Y:S01]  /*112a0*/  LOP3.LUT R2, R2, 0xff, RZ, 0xc0, !PT ;  /* 0x000000ff02027812 */ /* 0x020fe200078ec0ff */
[----:B------:R-:W-:Y:S03]  /*112b0*/  BSSY B1, `(.L_x_41) ;  /* 0x000000b000017945 */ /* 0x000fe60003800000 */
[----:B------:R-:W-:-:S05]  /*112c0*/  F2FP.F16.E4M3.UNPACK_B R2, R2 ;  /* 0x00000002ff02723e */ /* 0x000fca00020006ff */
[----:B------:R-:W-:-:S05]  /*112d0*/  HADD2.F32 R2, -RZ, R2.H0_H0 ;  /* 0x20000002ff027230 */ /* 0x000fca0000004100 */
[----:B------:R-:W-:-:S04]  /*112e0*/  FMUL R2, R2, UR21 ;  /* 0x0000001502027c20 */ /* 0x000fc80008400000 */
[--C-:B------:R-:W-:Y:S01]  /*112f0*/  FFMA R3, R3, UR20, R2.reuse ;  /* 0x0000001403037c23 */ /* 0x100fe20008000002 */
[----:B------:R-:W-:-:S04]  /*11300*/  PRMT R2, RZ, 0x7610, R2 ;  /* 0x00007610ff027816 */ /* 0x000fc80000000002 */
[----:B------:R-:W-:-:S05]  /*11310*/  F2FP.SATFINITE.E4M3.F32.PACK_AB_MERGE_C R3, RZ, R3, RZ ;  /* 0x00000003ff03723e */ /* 0x000fca00048070ff */
[----:B------:R2:W-:Y:S01]  /*11320*/  @!P1 STG.E.U8 desc[UR14][R24.64], R3 ;  /* 0x0000000318009986 */ /* 0x0005e2000c10110e */
[----:B------:R-:W-:-:S13]  /*11330*/  ISETP.LT.OR P1, PT, R0, 0x2, !P0 ;  /* 0x000000020000780c */ /* 0x000fda0004721670 */
[----:B--2---:R-:W-:Y:S05]  /*11340*/  @P1 BRA `(.L_x_42) ;  /* 0x0000000000041947 */ /* 0x004fea0003800000 */
[----:B------:R2:W5:Y:S02]  /*11350*/  LDG.E.U8 R2, desc[UR14][R32.64+0x1] ;  /* 0x0000010e20027981 */ /* 0x000564000c1e1100 */
.L_x_42:
[----:B------:R-:W-:Y:S05]  /*11360*/  BSYNC B1 ;  /* 0x0000000000017941 */ /* 0x000fea0003800000 */
.L_x_41:
[----:B-----5:R-:W-:Y:S01]  /*11370*/  LOP3.LUT R2, R2, 0xff, RZ, 0xc0, !PT ;  /* 0x000000ff02027812 */ /* 0x020fe200078ec0ff */
[----:B------:R-:W-:Y:S03]  /*11380*/  BSSY B1, `(.L_x_43) ;  /* 0x0000013000017945 */ /* 0x000fe60003800000 */
[----:B------:R-:W-:-:S05]  /*11390*/  F2FP.F16.E4M3.UNPACK_B R2, R2 ;  /* 0x00000002ff02723e */ /* 0x000fca00020006ff */
[----:B------:R-:W-:-:S05]  /*113a0*/  HADD2.F32 R2, -RZ, R2.H0_H0 ;  /* 0x20000002ff027230 */ /* 0x000fca0000004100 */
[----:B------:R-:W-:-:S04]  /*113b0*/  FMUL R2, R2, UR21 ;  /* 0x0000001502027c20 */ /* 0x000fc80008400000 */
[----:B------:R-:W-:-:S05]  /*113c0*/  FFMA R4, R4, UR20, R2 ;  /* 0x0000001404047c23 */ /* 0x000fca0008000002 */
[----:B------:R-:W-:-:S05]  /*113d0*/  F2FP.SATFINITE.E4M3.F32.PACK_AB_MERGE_C R4, RZ, R4, RZ ;  /* 0x00000004ff04723e */ /* 0x000fca00048070ff */
[----:B------:R3:W-:Y:S01]  /*113e0*/  @!P1 STG.E.U8 desc[UR14][R24.64+0x1], R4 ;  /* 0x0000010418009986 */ /* 0x0007e2000c10110e */
[----:B------:R-:W-:-:S05]  /*113f0*/  IADD3 R2, P1, R35, 0x8, RZ ;  /* 0x0000000823027810 */ /* 0x000fca0007f3e0ff */
[----:B------:R-:W-:-:S04]  /*11400*/  IMAD.X R3, RZ, RZ, R37, P1 ;  /* 0x000000ffff037224 */ /* 0x000fc800008e0625 */
[----:B------:R-:W-:-:S04]  /*11410*/  IMAD R3, R3, UR6, RZ ;  /* 0x0000000603037c24 */ /* 0x000fc8000f8e02ff */
[C---:B---3--:R-:W-:Y:S02]  /*11420*/  IMAD R4, R2.reuse, UR7, R3 ;  /* 0x0000000702047c24 */ /* 0x048fe4000f8e0203 */
[----:B------:R-:W-:-:S03]  /*11430*/  IMAD.WIDE.U32 R2, R2, UR6, R38 ;  /* 0x0000000602027c25 */ /* 0x000fc6000f8e0026 */
[----:B------:R-:W-:-:S04]  /*11440*/  IADD3 R2, P1, R2, UR10, RZ ;  /* 0x0000000a02027c10 */ /* 0x000fc8000ff3e0ff */
[--C-:B------:R-:W-:Y:S02]  /*11450*/  IADD3.X R3, R3, UR11, R4.reuse, P1, !PT ;  /* 0x0000000b03037c10 */ /* 0x100fe40008ffe404 */
[----:B------:R-:W-:Y:S02]  /*11460*/  ISETP.GE.AND P1, PT, R34, 0x9, PT ;  /* 0x000000092200780c */ /* 0x000fe40003f26270 */
[----:B------:R-:W-:Y:S02]  /*11470*/  PRMT R4, RZ, 0x7610, R4 ;  /* 0x00007610ff047816 */ /* 0x000fe40000000004 */
[----:B------:R-:W-:-:S13]  /*11480*/  ISETP.LT.OR P2, PT, R0, 0x1, !P1 ;  /* 0x000000010000780c */ /* 0x000fda0004f41670 */
[----:B------:R-:W-:Y:S05]  /*11490*/  @P2 BRA `(.L_x_44) ;  /* 0x0000000000042947 */ /* 0x000fea0003800000 */
[----:B------:R3:W5:Y:S02]  /*114a0*/  LDG.E.U8 R4, desc[UR14][R2.64] ;  /* 0x0000000e02047981 */ /* 0x000764000c1e1100 */
.L_x_44:
[----:B------:R-:W-:Y:S05]  /*114b0*/  BSYNC B1 ;  /* 0x0000000000017941 */ /* 0x000fea0003800000 */
.L_x_43:
        /* <DEDUP_REMOVED lines=10> */
[----:B----4-:R-:W-:Y:S05]  /*11560*/  @P2 BRA `(.L_x_46) ;  /* 0x0000000000042947 */ /* 0x010fea0003800000 */
[----:B------:R4:W5:Y:S02]  /*11570*/  LDG.E.U8 R4, desc[UR14][R2.64+0x1] ;  /* 0x0000010e02047981 */ /* 0x000964000c1e1100 */
.L_x_46:
[----:B------:R-:W-:Y:S05]  /*11580*/  BSYNC B1 ;  /* 0x0000000000017941 */ /* 0x000fea0003800000 */
.L_x_45:
[----:B-----5:R-:W-:Y:S01]  /*11590*/  LOP3.LUT R4, R4, 0xff, RZ, 0xc0, !PT ;  /* 0x000000ff04047812 */ /* 0x020fe200078ec0ff */
[----:B------:R-:W-:Y:S01]  /*115a0*/  BSSY B1, `(.L_x_47) ;  /* 0x000000b000017945 */ /* 0x000fe20003800000 */
[----:B------:R-:W-:Y:S02]  /*115b0*/  ISETP.LT.OR P3, PT, R0, 0x9, !P0 ;  /* 0x000000090000780c */ /* 0x000fe40004761670 */
[----:B------:R-:W-:-:S05]  /*115c0*/  F2FP.F16.E4M3.UNPACK_B R4, R4 ;  /* 0x00000004ff04723e */ /* 0x000fca00020006ff */
[----:B------:R-:W-:-:S05]  /*115d0*/  HADD2.F32 R4, -RZ, R4.H0_H0 ;  /* 0x20000004ff047230 */ /* 0x000fca0000004100 */
[----:B------:R-:W-:-:S04]  /*115e0*/  FMUL R4, R4, UR21 ;  /* 0x0000001504047c20 */ /* 0x000fc80008400000 */
[--C-:B------:R-:W-:Y:S01]  /*115f0*/  FFMA R6, R6, UR20, R4.reuse ;  /* 0x0000001406067c23 */ /* 0x100fe20008000004 */
[----:B------:R-:W-:-:S04]  /*11600*/  PRMT R4, RZ, 0x7610, R4 ;  /* 0x00007610ff047816 */ /* 0x000fc80000000004 */
[----:B------:R-:W-:-:S05]  /*11610*/  F2FP.SATFINITE.E4M3.F32.PACK_AB_MERGE_C R6, RZ, R6, RZ ;  /* 0x00000006ff06723e */ /* 0x000fca00048070ff */
[----:B------:R0:W-:Y:S01]  /*11620*/  @!P2 STG.E.U8 desc[UR14][R26.64+0x1], R6 ;  /* 0x000001061a00a986 */ /* 0x0001e2000c10110e */
[----:B------:R-:W-:Y:S05]  /*11630*/  @P3 BRA `(.L_x_48) ;  /* 0x0000000000043947 */ /* 0x000fea0003800000 */
[----:B------:R0:W5:Y:S02]  /*11640*/  LDG.E.U8 R4, desc[UR14][R32.64+0x8] ;  /* 0x0000080e20047981 */ /* 0x000164000c1e1100 */
.L_x_48:
[----:B------:R-:W-:Y:S05]  /*11650*/  BSYNC B1 ;  /* 0x0000000000017941 */ /* 0x000fea0003800000 */
.L_x_47:
        /* <DEDUP_REMOVED lines=12> */
.L_x_50:
[----:B------:R-:W-:Y:S05]  /*11720*/  BSYNC B1 ;  /* 0x0000000000017941 */ /* 0x000fea0003800000 */
.L_x_49:
        /* <DEDUP_REMOVED lines=12> */
.L_x_52:
[----:B------:R-:W-:Y:S05]  /*117f0*/  BSYNC B1 ;  /* 0x0000000000017941 */ /* 0x000fea0003800000 */
.L_x_51:
        /* <DEDUP_REMOVED lines=12> */
.L_x_54:
[----:B------:R-:W-:Y:S05]  /*118c0*/  BSYNC B1 ;  /* 0x0000000000017941 */ /* 0x000fea0003800000 */
.L_x_53:
        /* <DEDUP_REMOVED lines=12> */
.L_x_56:
[----:B------:R-:W-:Y:S05]  /*11990*/  BSYNC B1 ;  /* 0x0000000000017941 */ /* 0x000fea0003800000 */
.L_x_55:
        /* <DEDUP_REMOVED lines=12> */
.L_x_58:
[----:B------:R-:W-:Y:S05]  /*11a60*/  BSYNC B1 ;  /* 0x0000000000017941 */ /* 0x000fea0003800000 */
.L_x_57:
        /* <DEDUP_REMOVED lines=12> */
.L_x_60:
[----:B------:R-:W-:Y:S05]  /*11b30*/  BSYNC B1 ;  /* 0x0000000000017941 */ /* 0x000fea0003800000 */
.L_x_59:
        /* <DEDUP_REMOVED lines=12> */
.L_x_62:
[----:B------:R-:W-:Y:S05]  /*11c00*/  BSYNC B1 ;  /* 0x0000000000017941 */ /* 0x000fea0003800000 */
.L_x_61:
        /* <DEDUP_REMOVED lines=12> */
.L_x_64:
[----:B------:R-:W-:Y:S05]  /*11cd0*/  BSYNC B1 ;  /* 0x0000000000017941 */ /* 0x000fea0003800000 */
.L_x_63:
        /* <DEDUP_REMOVED lines=12> */
.L_x_66:
[----:B------:R-:W-:Y:S05]  /*11da0*/  BSYNC B1 ;  /* 0x0000000000017941 */ /* 0x000fea0003800000 */
.L_x_65:
        /* <DEDUP_REMOVED lines=12> */
.L_x_68:
[----:B------:R-:W-:Y:S05]  /*11e70*/  BSYNC B1 ;  /* 0x0000000000017941 */ /* 0x000fea0003800000 */
.L_x_67:
        /* <DEDUP_REMOVED lines=12> */
.L_x_70:
[----:B------:R-:W-:Y:S05]  /*11f40*/  BSYNC B1 ;  /* 0x0000000000017941 */ /* 0x000fea0003800000 */
.L_x_69:
        /* <DEDUP_REMOVED lines=12> */
.L_x_72:
[----:B------:R-:W-:Y:S05]  /*12010*/  BSYNC B1 ;  /* 0x0000000000017941 */ /* 0x000fea0003800000 */
.L_x_71:
        /* <DEDUP_REMOVED lines=12> */
.L_x_74:
[----:B------:R-:W-:Y:S05]  /*120e0*/  BSYNC B1 ;  /* 0x0000000000017941 */ /* 0x000fea0003800000 */
.L_x_73:
        /* <DEDUP_REMOVED lines=12> */
.L_x_76:
[----:B------:R-:W-:Y:S05]  /*121b0*/  BSYNC B1 ;  /* 0x0000000000017941 */ /* 0x000fea0003800000 */
.L_x_75:
        /* <DEDUP_REMOVED lines=12> */
.L_x_78:
[----:B------:R-:W-:Y:S05]  /*12280*/  BSYNC B1 ;  /* 0x0000000000017941 */ /* 0x000fea0003800000 */
.L_x_77:
        /* <DEDUP_REMOVED lines=12> */
.L_x_80:
[----:B------:R-:W-:Y:S05]  /*12350*/  BSYNC B1 ;  /* 0x0000000000017941 */ /* 0x000fea0003800000 */
.L_x_79:
        /* <DEDUP_REMOVED lines=12> */
.L_x_82:
[----:B------:R-:W-:Y:S05]  /*12420*/  BSYNC B1 ;  /* 0x0000000000017941 */ /* 0x000fea0003800000 */
.L_x_81:
        /* <DEDUP_REMOVED lines=12> */
.L_x_84:
[----:B------:R-:W-:Y:S05]  /*124f0*/  BSYNC B1 ;  /* 0x0000000000017941 */ /* 0x000fea0003800000 */
.L_x_83:
        /* <DEDUP_REMOVED lines=12> */
.L_x_86:
[----:B------:R-:W-:Y:S05]  /*125c0*/  BSYNC B1 ;  /* 0x0000000000017941 */ /* 0x000fea0003800000 */
.L_x_85:
        /* <DEDUP_REMOVED lines=12> */
.L_x_88:
[----:B------:R-:W-:Y:S05]  /*12690*/  BSYNC B1 ;  /* 0x0000000000017941 */ /* 0x000fea0003800000 */
.L_x_87:
        /* <DEDUP_REMOVED lines=12> */
.L_x_90:
[----:B------:R-:W-:Y:S05]  /*12760*/  BSYNC B1 ;  /* 0x0000000000017941 */ /* 0x000fea0003800000 */
.L_x_89:
        /* <DEDUP_REMOVED lines=12> */
.L_x_92:
[----:B------:R-:W-:Y:S05]  /*12830*/  BSYNC B1 ;  /* 0x0000000000017941 */ /* 0x000fea0003800000 */
.L_x_91:
        /* <DEDUP_REMOVED lines=12> */
.L_x_94:
[----:B------:R-:W-:Y:S05]  /*12900*/  BSYNC B1 ;  /* 0x0000000000017941 */ /* 0x000fea0003800000 */
.L_x_93:
        /* <DEDUP_REMOVED lines=12> */
.L_x_96:
[----:B------:R-:W-:Y:S05]  /*129d0*/  BSYNC B1 ;  /* 0x0000000000017941 */ /* 0x000fea0003800000 */
.L_x_95:
        /* <DEDUP_REMOVED lines=12> */
.L_x_98:
[----:B------:R-:W-:Y:S05]  /*12aa0*/  BSYNC B1 ;  /* 0x0000000000017941 */ /* 0x000fea0003800000 */
.L_x_97:
        /* <DEDUP_REMOVED lines=12> */
.L_x_100:
[----:B------:R-:W-:Y:S05]  /*12b70*/  BSYNC B1 ;  /* 0x0000000000017941 */ /* 0x000fea0003800000 */
.L_x_99:
        /* <DEDUP_REMOVED lines=12> */
.L_x_102:
[----:B------:R-:W-:Y:S05]  /*12c40*/  BSYNC B1 ;  /* 0x0000000000017941 */ /* 0x000fea0003800000 */
.L_x_101:
        /* <DEDUP_REMOVED lines=12> */
.L_x_104:
[----:B------:R-:W-:Y:S05]  /*12d10*/  BSYNC B1 ;  /* 0x0000000000017941 */ /* 0x000fea0003800000 */
.L_x_103:
        /* <DEDUP_REMOVED lines=12> */
.L_x_106:
[----:B------:R-:W-:Y:S05]  /*12de0*/  BSYNC B1 ;  /* 0x0000000000017941 */ /* 0x000fea0003800000 */
.L_x_105:
        /* <DEDUP_REMOVED lines=12> */
.L_x_108:
[----:B------:R-:W-:Y:S05]  /*12eb0*/  BSYNC B1 ;  /* 0x0000000000017941 */ /* 0x000fea0003800000 */
.L_x_107:
        /* <DEDUP_REMOVED lines=12> */
.L_x_110:
[----:B------:R-:W-:Y:S05]  /*12f80*/  BSYNC B1 ;  /* 0x0000000000017941 */ /* 0x000fea0003800000 */
.L_x_109:
        /* <DEDUP_REMOVED lines=12> */
.L_x_112:
[----:B------:R-:W-:Y:S05]  /*13050*/  BSYNC B1 ;  /* 0x0000000000017941 */ /* 0x000fea0003800000 */
.L_x_111:
        /* <DEDUP_REMOVED lines=12> */
.L_x_114:
[----:B------:R-:W-:Y:S05]  /*13120*/  BSYNC B1 ;  /* 0x0000000000017941 */ /* 0x000fea0003800000 */
.L_x_113:
        /* <DEDUP_REMOVED lines=12> */
.L_x_116:
[----:B------:R-:W-:Y:S05]  /*131f0*/  BSYNC B1 ;  /* 0x0000000000017941 */ /* 0x000fea0003800000 */
.L_x_115:
        /* <DEDUP_REMOVED lines=12> */
.L_x_118:
[----:B------:R-:W-:Y:S05]  /*132c0*/  BSYNC B1 ;  /* 0x0000000000017941 */ /* 0x000fea0003800000 */
.L_x_117:
        /* <DEDUP_REMOVED lines=12> */
.L_x_120:
[----:B------:R-:W-:Y:S05]  /*13390*/  BSYNC B1 ;  /* 0x0000000000017941 */ /* 0x000fea0003800000 */
.L_x_119:
        /* <DEDUP_REMOVED lines=12> */
.L_x_122:
[----:B------:R-:W-:Y:S05]  /*13460*/  BSYNC B1 ;  /* 0x0000000000017941 */ /* 0x000fea0003800000 */
.L_x_121:
        /* <DEDUP_REMOVED lines=12> */
.L_x_124:
[----:B------:R-:W-:Y:S05]  /*13530*/  BSYNC B1 ;  /* 0x0000000000017941 */ /* 0x000fea0003800000 */
.L_x_123:
[----:B-----5:R-:W-:Y:S01]  /*13540*/  LOP3.LUT R4, R4, 0xff, RZ, 0xc0, !PT ;  /* 0x000000ff04047812 */ /* 0x020fe200078ec0ff */
[----:B------:R-:W-:Y:S01]  /*13550*/  BSSY B1, `(.L_x_125) ;  /* 0x000000b000017945 */ /* 0x000fe20003800000 */
[----:B------:R-:W-:Y:S02]  /*13560*/  ISETP.LT.OR P2, PT, R0, 0x52, !P1 ;  /* 0x000000520000780c */ /* 0x000fe40004f41670 */
[----:B------:R-:W-:-:S05]  /*13570*/  F2FP.F16.E4M3.UNPACK_B R4, R4 ;  /* 0x00000004ff04723e */ /* 0x000fca00020006ff */
[----:B------:R-:W-:-:S05]  /*13580*/  HADD2.F32 R4, -RZ, R4.H0_H0 ;  /* 0x20000004ff047230 */ /* 0x000fca0000004100 */
[----:B------:R-:W-:-:S04]  /*13590*/  FMUL R4, R4, UR21 ;  /* 0x0000001504047c20 */ /* 0x000fc80008400000 */
[----:B------:R-:W-:-:S05]  /*135a0*/  FFMA R4, R173, UR20, R4 ;  /* 0x00000014ad047c23 */ /* 0x000fca0008000004 */
[----:B------:R-:W-:Y:S02]  /*135b0*/  F2FP.SATFINITE.E4M3.F32.PACK_AB_MERGE_C R5, RZ, R4, RZ ;  /* 0x00000004ff05723e */ /* 0x000fe400048070ff */
[----:B------:R-:W-:-:S03]  /*135c0*/  PRMT R4, RZ, 0x7610, R4 ;  /* 0x00007610ff047816 */ /* 0x000fc60000000004 */
[----:B------:R0:W-:Y:S01]  /*135d0*/  @!P3 STG.E.U8 desc[UR14][R26.64+0x50], R5 ;  /* 0x000050051a00b986 */ /* 0x0001e2000c10110e */
[----:B------:R-:W-:Y:S05]  /*135e0*/  @P2 BRA `(.L_x_126) ;  /* 0x0000000000042947 */ /* 0x000fea0003800000 */
[----:B------:R0:W5:Y:S02]  /*135f0*/  LDG.E.U8 R4, desc[UR14][R2.64+0x51] ;  /* 0x0000510e02047981 */ /* 0x000164000c1e1100 */
.L_x_126:
[----:B------:R-:W-:Y:S05]  /*13600*/  BSYNC B1 ;  /* 0x0000000000017941 */ /* 0x000fea0003800000 */
.L_x_125:
[----:B-----5:R-:W-:Y:S01]  /*13610*/  LOP3.LUT R4, R4, 0xff, RZ, 0xc0, !PT ;  /* 0x000000ff04047812 */ /* 0x020fe200078ec0ff */
[----:B------:R-:W-:Y:S01]  /*13620*/  BSSY B1, `(.L_x_127) ;  /* 0x000000b000017945 */ /* 0x000fe20003800000 */
[----:B------:R-:W-:Y:S02]  /*13630*/  ISETP.LT.OR P3, PT, R0, 0x59, !P0 ;  /* 0x000000590000780c */ /* 0x000fe40004761670 */
[----:B------:R-:W-:-:S05]  /*13640*/  F2FP.F16.E4M3.UNPACK_B R4, R4 ;  /* 0x00000004ff04723e */ /* 0x000fca00020006ff */
[----:B------:R-:W-:-:S05]  /*13650*/  HADD2.F32 R4, -RZ, R4.H0_H0 ;  /* 0x20000004ff047230 */ /* 0x000fca0000004100 */
[----:B------:R-:W-:-:S04]  /*13660*/  FMUL R4, R4, UR21 ;  /* 0x0000001504047c20 */ /* 0x000fc80008400000 */
[----:B------:R-:W-:-:S05]  /*13670*/  FFMA R4, R174, UR20, R4 ;  /* 0x00000014ae047c23 */ /* 0x000fca0008000004 */
[----:B0-----:R-:W-:Y:S02]  /*13680*/  F2FP.SATFINITE.E4M3.F32.PACK_AB_MERGE_C R5, RZ, R4, RZ ;  /* 0x00000004ff05723e */ /* 0x001fe400048070ff */
[----:B------:R-:W-:-:S03]  /*13690*/  PRMT R4, RZ, 0x7610, R4 ;  /* 0x00007610ff047816 */ /* 0x000fc60000000004 */
[----:B------:R0:W-:Y:S01]  /*136a0*/  @!P2 STG.E.U8 desc[UR14][R26.64+0x51], R5 ;  /* 0x000051051a00a986 */ /* 0x0001e2000c10110e */
[----:B------:R-:W-:Y:S05]  /*136b0*/  @P3 BRA `(.L_x_128) ;  /* 0x0000000000043947 */ /* 0x000fea0003800000 */
[----:B------:R0:W5:Y:S02]  /*136c0*/  LDG.E.U8 R4, desc[UR14][R32.64+0x58] ;  /* 0x0000580e20047981 */ /* 0x000164000c1e1100 */
.L_x_128:
[----:B------:R-:W-:Y:S05]  /*136d0*/  BSYNC B1 ;  /* 0x0000000000017941 */ /* 0x000fea0003800000 */
.L_x_127:
        /* <DEDUP_REMOVED lines=12> */
.L_x_130:
[----:B------:R-:W-:Y:S05]  /*137a0*/  BSYNC B1 ;  /* 0x0000000000017941 */ /* 0x000fea0003800000 */
.L_x_129:
[----:B-----5:R-:W-:Y:S01]  /*137b0*/  LOP3.LUT R4, R4, 0xff, RZ, 0xc0, !PT ;  /* 0x000000ff04047812 */ /* 0x020fe200078ec0ff */
[----:B------:R-:W-:Y:S01]  /*137c0*/  BSSY B1, `(.L_x_131) ;  /* 0x000000b000017945 */ /* 0x000fe20003800000 */
[----:B------:R-:W-:Y:S02]  /*137d0*/  ISETP.LT.OR P3, PT, R0, 0x59, !P1 ;  /* 0x000000590000780c */ /* 0x000fe40004f61670 */
[----:B------:R-:W-:-:S05]  /*137e0*/  F2FP.F16.E4M3.UNPACK_B R4, R4 ;  /* 0x00000004ff04723e */ /* 0x000fca00020006ff */
[----:B------:R-:W-:-:S05]  /*137f0*/  HADD2.F32 R4, -RZ, R4.H0_H0 ;  /* 0x20000004ff047230 */ /* 0x000fca0000004100 */
[----:B0-----:R-:W-:Y:S01]  /*13800*/  FMUL R5, R4, UR21 ;  /* 0x0000001504057c20 */ /* 0x001fe20008400000 */
[----:B------:R-:W-:-:S03]  /*13810*/  PRMT R4, RZ, 0x7610, R4 ;  /* 0x00007610ff047816 */ /* 0x000fc60000000004 */
[----:B------:R-:W-:-:S05]  /*13820*/  FFMA R5, R176, UR20, R5 ;  /* 0x00000014b0057c23 */ /* 0x000fca0008000005 */
[----:B------:R-:W-:-:S05]  /*13830*/  F2FP.SATFINITE.E4M3.F32.PACK_AB_MERGE_C R5, RZ, R5, RZ ;  /* 0x00000005ff05723e */ /* 0x000fca00048070ff */
[----:B------:R0:W-:Y:S01]  /*13840*/  @!P2 STG.E.U8 desc[UR14][R24.64+0x59], R5 ;  /* 0x000059051800a986 */ /* 0x0001e2000c10110e */
[----:B------:R-:W-:Y:S05]  /*13850*/  @P3 BRA `(.L_x_132) ;  /* 0x0000000000043947 */ /* 0x000fea0003800000 */
[----:B------:R0:W5:Y:S02]  /*13860*/  LDG.E.U8 R4, desc[UR14][R2.64+0x58] ;  /* 0x0000580e02047981 */ /* 0x000164000c1e1100 */
.L_x_132:
[----:B------:R-:W-:Y:S05]  /*13870*/  BSYNC B1 ;  /* 0x0000000000017941 */ /* 0x000fea0003800000 */
.L_x_131:
        /* <DEDUP_REMOVED lines=12> */
.L_x_134:
[----:B------:R-:W-:Y:S05]  /*13940*/  BSYNC B1 ;  /* 0x0000000000017941 */ /* 0x000fea0003800000 */
.L_x_133:
        /* <DEDUP_REMOVED lines=12> */
.L_x_136:
[----:B------:R-:W-:Y:S05]  /*13a10*/  BSYNC B1 ;  /* 0x0000000000017941 */ /* 0x000fea0003800000 */
.L_x_135:
        /* <DEDUP_REMOVED lines=12> */
.L_x_138:
[----:B------:R-:W-:Y:S05]  /*13ae0*/  BSYNC B1 ;  /* 0x0000000000017941 */ /* 0x000fea0003800000 */
.L_x_137:
        /* <DEDUP_REMOVED lines=12> */
.L_x_140:
[----:B------:R-:W-:Y:S05]  /*13bb0*/  BSYNC B1 ;  /* 0x0000000000017941 */ /* 0x000fea0003800000 */
.L_x_139:
        /* <DEDUP_REMOVED lines=12> */
.L_x_142:
[----:B------:R-:W-:Y:S05]  /*13c80*/  BSYNC B1 ;  /* 0x0000000000017941 */ /* 0x000fea0003800000 */
.L_x_141:
        /* <DEDUP_REMOVED lines=12> */
.L_x_144:
[----:B------:R-:W-:Y:S05]  /*13d50*/  BSYNC B1 ;  /* 0x0000000000017941 */ /* 0x000fea0003800000 */
.L_x_143:
        /* <DEDUP_REMOVED lines=12> */
.L_x_146:
[----:B------:R-:W-:Y:S05]  /*13e20*/  BSYNC B1 ;  /* 0x0000000000017941 */ /* 0x000fea0003800000 */
.L_x_145:
        /* <DEDUP_REMOVED lines=12> */
.L_x_148:
[----:B------:R-:W-:Y:S05]  /*13ef0*/  BSYNC B1 ;  /* 0x0000000000017941 */ /* 0x000fea0003800000 */
.L_x_147:
        /* <DEDUP_REMOVED lines=12> */
.L_x_150:
[----:B------:R-:W-:Y:S05]  /*13fc0*/  BSYNC B1 ;  /* 0x0000000000017941 */ /* 0x000fea0003800000 */
.L_x_149:
        /* <DEDUP_REMOVED lines=12> */
.L_x_152:
[----:B------:R-:W-:Y:S05]  /*14090*/  BSYNC B1 ;  /* 0x0000000000017941 */ /* 0x000fea0003800000 */
.L_x_151:
        /* <DEDUP_REMOVED lines=12> */
.L_x_154:
[----:B------:R-:W-:Y:S05]  /*14160*/  BSYNC B1 ;  /* 0x0000000000017941 */ /* 0x000fea0003800000 */
.L_x_153:
        /* <DEDUP_REMOVED lines=12> */
.L_x_156:
[----:B------:R-:W-:Y:S05]  /*14230*/  BSYNC B1 ;  /* 0x0000000000017941 */ /* 0x000fea0003800000 */
.L_x_155:
        /* <DEDUP_REMOVED lines=12> */
.L_x_158:
[----:B------:R-:W-:Y:S05]  /*14300*/  BSYNC B1 ;  /* 0x0000000000017941 */ /* 0x000fea0003800000 */
.L_x_157:
        /* <DEDUP_REMOVED lines=12> */
.L_x_160:
[----:B------:R-:W-:Y:S05]  /*143d0*/  BSYNC B1 ;  /* 0x0000000000017941 */ /* 0x000fea0003800000 */
.L_x_159:
        /* <DEDUP_REMOVED lines=12> */
.L_x_162:
[----:B------:R-:W-:Y:S05]  /*144a0*/  BSYNC B1 ;  /* 0x0000000000017941 */ /* 0x000fea0003800000 */
.L_x_161:
        /* <DEDUP_REMOVED lines=12> */
.L_x_164:
[----:B------:R-:W-:Y:S05]  /*14570*/  BSYNC B1 ;  /* 0x0000000000017941 */ /* 0x000fea0003800000 */
.L_x_163:
        /* <DEDUP_REMOVED lines=12> */
.L_x_166:
[----:B------:R-:W-:Y:S05]  /*14640*/  BSYNC B1 ;  /* 0x0000000000017941 */ /* 0x000fea0003800000 */
.L_x_165:
        /* <DEDUP_REMOVED lines=12> */
.L_x_168:
[----:B------:R-:W-:Y:S05]  /*14710*/  BSYNC B1 ;  /* 0x0000000000017941 */ /* 0x000fea0003800000 */
.L_x_167:
        /* <DEDUP_REMOVED lines=12> */
.L_x_170:
[----:B------:R-:W-:Y:S05]  /*147e0*/  BSYNC B1 ;  /* 0x0000000000017941 */ /* 0x000fea0003800000 */
.L_x_169:
        /* <DEDUP_REMOVED lines=12> */
.L_x_172:
[----:B------:R-:W-:Y:S05]  /*148b0*/  BSYNC B1 ;  /* 0x0000000000017941 */ /* 0x000fea0003800000 */
.L_x_171:
        /* <DEDUP_REMOVED lines=12> */
.L_x_174:
[----:B------:R-:W-:Y:S05]  /*14980*/  BSYNC B1 ;  /* 0x0000000000017941 */ /* 0x000fea0003800000 */
.L_x_173:
        /* <DEDUP_REMOVED lines=12> */
.L_x_176:
[----:B------:R-:W-:Y:S05]  /*14a50*/  BSYNC B1 ;  /* 0x0000000000017941 */ /* 0x000fea0003800000 */
.L_x_175:
        /* <DEDUP_REMOVED lines=12> */
.L_x_178:
[----:B------:R-:W-:Y:S05]  /*14b20*/  BSYNC B1 ;  /* 0x0000000000017941 */ /* 0x000fea0003800000 */
.L_x_177:
        /* <DEDUP_REMOVED lines=12> */
.L_x_180:
[----:B------:R-:W-:Y:S05]  /*14bf0*/  BSYNC B1 ;  /* 0x0000000000017941 */ /* 0x000fea0003800000 */
.L_x_179:
        /* <DEDUP_REMOVED lines=12> */
.L_x_182:
[----:B------:R-:W-:Y:S05]  /*14cc0*/  BSYNC B1 ;  /* 0x0000000000017941 */ /* 0x000fea0003800000 */
.L_x_181:
        /* <DEDUP_REMOVED lines=12> */
.L_x_184:
[----:B------:R-:W-:Y:S05]  /*14d90*/  BSYNC B1 ;  /* 0x0000000000017941 */ /* 0x000fea0003800000 */
.L_x_183:
        /* <DEDUP_REMOVED lines=12> */
.L_x_186:
[----:B------:R-:W-:Y:S05]  /*14e60*/  BSYNC B1 ;  /* 0x0000000000017941 */ /* 0x000fea0003800000 */
.L_x_185:
        /* <DEDUP_REMOVED lines=12> */
.L_x_188:
[----:B------:R-:W-:Y:S05]  /*14f30*/  BSYNC B1 ;  /* 0x0000000000017941 */ /* 0x000fea0003800000 */
.L_x_187:
        /* <DEDUP_REMOVED lines=12> */
.L_x_190:
[----:B------:R-:W-:Y:S05]  /*15000*/  BSYNC B1 ;  /* 0x0000000000017941 */ /* 0x000fea0003800000 */
.L_x_189:
        /* <DEDUP_REMOVED lines=12> */
.L_x_192:
[----:B------:R-:W-:Y:S05]  /*150d0*/  BSYNC B1 ;  /* 0x0000000000017941 */ /* 0x000fea0003800000 */
.L_x_191:
        /* <DEDUP_REMOVED lines=12> */
.L_x_194:
[----:B------:R-:W-:Y:S05]  /*151a0*/  BSYNC B1 ;  /* 0x0000000000017941 */ /* 0x000fea0003800000 */
.L_x_193:
        /* <DEDUP_REMOVED lines=12> */
.L_x_196:
[----:B------:R-:W-:Y:S05]  /*15270*/  BSYNC B1 ;  /* 0x0000000000017941 */ /* 0x000fea0003800000 */
.L_x_195:
        /* <DEDUP_REMOVED lines=12> */
.L_x_198:
[----:B------:R-:W-:Y:S05]  /*15340*/  BSYNC B1 ;  /* 0x0000000000017941 */ /* 0x000fea0003800000 */
.L_x_197:
        /* <DEDUP_REMOVED lines=12> */
.L_x_200:
[----:B------:R-:W-:Y:S05]  /*15410*/  BSYNC B1 ;  /* 0x0000000000017941 */ /* 0x000fea0003800000 */
.L_x_199:
        /* <DEDUP_REMOVED lines=12> */
.L_x_202:
[----:B------:R-:W-:Y:S05]  /*154e0*/  BSYNC B1 ;  /* 0x0000000000017941 */ /* 0x000fea0003800000 */
.L_x_201:
        /* <DEDUP_REMOVED lines=12> */
.L_x_204:
[----:B------:R-:W-:Y:S05]  /*155b0*/  BSYNC B1 ;  /* 0x0000000000017941 */ /* 0x000fea0003800000 */
.L_x_203:
        /* <DEDUP_REMOVED lines=12> */
.L_x_206:
[----:B------:R-:W-:Y:S05]  /*15680*/  BSYNC B1 ;  /* 0x0000000000017941 */ /* 0x000fea0003800000 */
.L_x_205:
        /* <DEDUP_REMOVED lines=12> */
.L_x_208:
[----:B------:R-:W-:Y:S05]  /*15750*/  BSYNC B1 ;  /* 0x0000000000017941 */ /* 0x000fea0003800000 */
.L_x_207:
        /* <DEDUP_REMOVED lines=12> */
.L_x_210:
[----:B------:R-:W-:Y:S05]  /*15820*/  BSYNC B1 ;  /* 0x0000000000017941 */ /* 0x000fea0003800000 */
.L_x_209:
        /* <DEDUP_REMOVED lines=12> */
.L_x_212:
[----:B------:R-:W-:Y:S05]  /*158f0*/  BSYNC B1 ;  /* 0x0000000000017941 */ /* 0x000fea0003800000 */
.L_x_211:
        /* <DEDUP_REMOVED lines=12> */
.L_x_214:
[----:B------:R-:W-:Y:S05]  /*159c0*/  BSYNC B1 ;  /* 0x0000000000017941 */ /* 0x000fea0003800000 */
.L_x_213:
        /* <DEDUP_REMOVED lines=12> */
.L_x_216:
[----:B------:R-:W-:Y:S05]  /*15a90*/  BSYNC B1 ;  /* 0x0000000000017941 */ /* 0x000fea0003800000 */
.L_x_215:
        /* <DEDUP_REMOVED lines=12> */
.L_x_218:
[----:B------:R-:W-:Y:S05]  /*15b60*/  BSYNC B1 ;  /* 0x0000000000017941 */ /* 0x000fea0003800000 */
.L_x_217:
        /* <DEDUP_REMOVED lines=12> */
.L_x_220:
[----:B------:R-:W-:Y:S05]  /*15c30*/  BSYNC B1 ;  /* 0x0000000000017941 */ /* 0x000fea0003800000 */
.L_x_219:
        /* <DEDUP_REMOVED lines=12> */
.L_x_222:
[----:B------:R-:W-:Y:S05]  /*15d00*/  BSYNC B1 ;  /* 0x0000000000017941 */ /* 0x000fea0003800000 */
.L_x_221:
        /* <DEDUP_REMOVED lines=12> */
.L_x_224:
[----:B------:R-:W-:Y:S05]  /*15dd0*/  BSYNC B1 ;  /* 0x0000000000017941 */ /* 0x000fea0003800000 */
.L_x_223:
        /* <DEDUP_REMOVED lines=12> */
.L_x_226:
[----:B------:R-:W-:Y:S05]  /*15ea0*/  BSYNC B1 ;  /* 0x0000000000017941 */ /* 0x000fea0003800000 */
.L_x_225:
        /* <DEDUP_REMOVED lines=12> */
.L_x_228:
[----:B------:R-:W-:Y:S05]  /*15f70*/  BSYNC B1 ;  /* 0x0000000000017941 */ /* 0x000fea0003800000 */
.L_x_227:
        /* <DEDUP_REMOVED lines=12> */
.L_x_230:
[----:B------:R-:W-:Y:S05]  /*16040*/  BSYNC B1 ;  /* 0x0000000000017941 */ /* 0x000fea0003800000 */
.L_x_229:
        /* <DEDUP_REMOVED lines=12> */
.L_x_232:
[----:B------:R-:W-:Y:S05]  /*16110*/  BSYNC B1 ;  /* 0x0000000000017941 */ /* 0x000fea0003800000 */
.L_x_231:
        /* <DEDUP_REMOVED lines=12> */
.L_x_234:
[----:B------:R-:W-:Y:S05]  /*161e0*/  BSYNC B1 ;  /* 0x0000000000017941 */ /* 0x000fea0003800000 */
.L_x_233:
        /* <DEDUP_REMOVED lines=12> */
.L_x_236:
[----:B------:R-:W-:Y:S05]  /*162b0*/  BSYNC B1 ;  /* 0x0000000000017941 */ /* 0x000fea0003800000 */
.L_x_235:
        /* <DEDUP_REMOVED lines=12> */
.L_x_238:
[----:B------:R-:W-:Y:S05]  /*16380*/  BSYNC B1 ;  /* 0x0000000000017941 */ /* 0x000fea0003800000 */
.L_x_237:
        /* <DEDUP_REMOVED lines=12> */
.L_x_240:
[----:B------:R-:W-:Y:S05]  /*16450*/  BSYNC B1 ;  /* 0x0000000000017941 */ /* 0x000fea0003800000 */
.L_x_239:
        /* <DEDUP_REMOVED lines=12> */
.L_x_242:
[----:B------:R-:W-:Y:S05]  /*16520*/  BSYNC B1 ;  /* 0x0000000000017941 */ /* 0x000fea0003800000 */
.L_x_241:
        /* <DEDUP_REMOVED lines=12> */
.L_x_244:
[----:B------:R-:W-:Y:S05]  /*165f0*/  BSYNC B1 ;  /* 0x0000000000017941 */ /* 0x000fea0003800000 */
.L_x_243:
        /* <DEDUP_REMOVED lines=12> */
.L_x_246:
[----:B------:R-:W-:Y:S05]  /*166c0*/  BSYNC B1 ;  /* 0x0000000000017941 */ /* 0x000fea0003800000 */
.L_x_245:
        /* <DEDUP_REMOVED lines=12> */
.L_x_248:
[----:B------:R-:W-:Y:S05]  /*16790*/  BSYNC B1 ;  /* 0x0000000000017941 */ /* 0x000fea0003800000 */
.L_x_247:
        /* <DEDUP_REMOVED lines=12> */
.L_x_250:
[----:B------:R-:W-:Y:S05]  /*16860*/  BSYNC B1 ;  /* 0x0000000000017941 */ /* 0x000fea0003800000 */
.L_x_249:
        /* <DEDUP_REMOVED lines=12> */
.L_x_252:
[----:B------:R-:W-:Y:S05]  /*16930*/  BSYNC B1 ;  /* 0x0000000000017941 */ /* 0x000fea0003800000 */
.L_x_251:
        /* <DEDUP_REMOVED lines=12> */
.L_x_254:
[----:B------:R-:W-:Y:S05]  /*16a00*/  BSYNC B1 ;  /* 0x0000000000017941 */ /* 0x000fea0003800000 */
.L_x_253:
[----:B0-----:R-:W2:Y:S01]  /*16a10*/  LDL.LU R5, [R1+0x200] ;  /* 0x0002000001057983 */ /* 0x001ea20000300800 */
[----:B-----5:R-:W-:Y:S01]  /*16a20*/  LOP3.LUT R4, R4, 0xff, RZ, 0xc0, !PT ;  /* 0x000000ff04047812 */ /* 0x020fe200078ec0ff */
[----:B------:R-:W-:Y:S01]  /*16a30*/  BSSY B1, `(.L_x_255) ;  /* 0x000000b000017945 */ /* 0x000fe20003800000 */
[----:B------:R-:W-:Y:S02]  /*16a40*/  ISETP.LT.OR P3, PT, R0, 0xd9, !P0 ;  /* 0x000000d90000780c */ /* 0x000fe40004761670 */
[----:B------:R-:W-:-:S05]  /*16a50*/  F2FP.F16.E4M3.UNPACK_B R4, R4 ;  /* 0x00000004ff04723e */ /* 0x000fca00020006ff */
[----:B------:R-:W-:-:S05]  /*16a60*/  HADD2.F32 R4, -RZ, R4.H0_H0 ;  /* 0x20000004ff047230 */ /* 0x000fca0000004100 */
[----:B------:R-:W-:-:S04]  /*16a70*/  FMUL R4, R4, UR21 ;  /* 0x0000001504047c20 */ /* 0x000fc80008400000 */
[----:B--2---:R-:W-:-:S05]  /*16a80*/  FFMA R4, R5, UR20, R4 ;  /* 0x0000001405047c23 */ /* 0x004fca0008000004 */
[----:B------:R-:W-:Y:S02]  /*16a90*/  F2FP.SATFINITE.E4M3.F32.PACK_AB_MERGE_C R5, RZ, R4, RZ ;  /* 0x00000004ff05723e */ /* 0x000fe400048070ff */
[----:B------:R-:W-:-:S03]  /*16aa0*/  PRMT R4, RZ, 0x7610, R4 ;  /* 0x00007610ff047816 */ /* 0x000fc60000000004 */
[----:B------:R0:W-:Y:S01]  /*16ab0*/  @!P2 STG.E.U8 desc[UR14][R26.64+0xd1], R5 ;  /* 0x0000d1051a00a986 */ /* 0x0001e2000c10110e */
[----:B------:R-:W-:Y:S05]  /*16ac0*/  @P3 BRA `(.L_x_256) ;  /* 0x0000000000043947 */ /* 0x000fea0003800000 */
[----:B------:R2:W5:Y:S02]  /*16ad0*/  LDG.E.U8 R4, desc[UR14][R32.64+0xd8] ;  /* 0x0000d80e20047981 */ /* 0x000564000c1e1100 */
.L_x_256:
[----:B------:R-:W-:Y:S05]  /*16ae0*/  BSYNC B1 ;  /* 0x0000000000017941 */ /* 0x000fea0003800000 */
.L_x_255:
[----:B0-----:R-:W3:Y:S01]  /*16af0*/  LDL.LU R5, [R1+0x204] ;  /* 0x0002040001057983 */ /* 0x001ee20000300800 */
[----:B-----5:R-:W-:Y:S01]  /*16b00*/  LOP3.LUT R4, R4, 0xff, RZ, 0xc0, !PT ;  /* 0x000000ff04047812 */ /* 0x020fe200078ec0ff */
[----:B------:R-:W-:Y:S01]  /*16b10*/  BSSY B1, `(.L_x_257) ;  /* 0x000000b000017945 */ /* 0x000fe20003800000 */
[----:B------:R-:W-:Y:S02]  /*16b20*/  ISETP.LT.OR P2, PT, R0, 0xda, !P0 ;  /* 0x000000da0000780c */ /* 0x000fe40004741670 */
[----:B------:R-:W-:-:S05]  /*16b30*/  F2FP.F16.E4M3.UNPACK_B R4, R4 ;  /* 0x00000004ff04723e */ /* 0x000fca00020006ff */
[----:B------:R-:W-:-:S05]  /*16b40*/  HADD2.F32 R4, -RZ, R4.H0_H0 ;  /* 0x20000004ff047230 */ /* 0x000fca0000004100 */
[----:B------:R-:W-:-:S04]  /*16b50*/  FMUL R4, R4, UR21 ;  /* 0x0000001504047c20 */ /* 0x000fc80008400000 */
[----:B---3--:R-:W-:-:S05]  /*16b60*/  FFMA R4, R5, UR20, R4 ;  /* 0x0000001405047c23 */ /* 0x008fca0008000004 */
[----:B------:R-:W-:Y:S02]  /*16b70*/  F2FP.SATFINITE.E4M3.F32.PACK_AB_MERGE_C R5, RZ, R4, RZ ;  /* 0x00000004ff05723e */ /* 0x000fe400048070ff */
[----:B------:R-:W-:-:S03]  /*16b80*/  PRMT R4, RZ, 0x7610, R4 ;  /* 0x00007610ff047816 */ /* 0x000fc60000000004 */
[----:B------:R0:W-:Y:S01]  /*16b90*/  @!P3 STG.E.U8 desc[UR14][R24.64+0xd8], R5 ;  /* 0x0000d8051800b986 */ /* 0x0001e2000c10110e */
[----:B------:R-:W-:Y:S05]  /*16ba0*/  @P2 BRA `(.L_x_258) ;  /* 0x0000000000042947 */ /* 0x000fea0003800000 */
[----:B------:R3:W5:Y:S02]  /*16bb0*/  LDG.E.U8 R4, desc[UR14][R32.64+0xd9] ;  /* 0x0000d90e20047981 */ /* 0x000764000c1e1100 */
.L_x_258:
[----:B------:R-:W-:Y:S05]  /*16bc0*/  BSYNC B1 ;  /* 0x0000000000017941 */ /* 0x000fea0003800000 */
.L_x_257:
        /* <DEDUP_REMOVED lines=13> */
.L_x_260:
[----:B------:R-:W-:Y:S05]  /*16ca0*/  BSYNC B1 ;  /* 0x0000000000017941 */ /* 0x000fea0003800000 */
.L_x_259:
        /* <DEDUP_REMOVED lines=13> */
.L_x_262:
[----:B------:R-:W-:Y:S05]  /*16d80*/  BSYNC B1 ;  /* 0x0000000000017941 */ /* 0x000fea0003800000 */
.L_x_261:
        /* <DEDUP_REMOVED lines=13> */
.L_x_264:
[----:B------:R-:W-:Y:S05]  /*16e60*/  BSYNC B1 ;  /* 0x0000000000017941 */ /* 0x000fea0003800000 */
.L_x_263:
        /* <DEDUP_REMOVED lines=13> */
.L_x_266:
[----:B------:R-:W-:Y:S05]  /*16f40*/  BSYNC B1 ;  /* 0x0000000000017941 */ /* 0x000fea0003800000 */
.L_x_265:
        /* <DEDUP_REMOVED lines=13> */
.L_x_268:
[----:B------:R-:W-:Y:S05]  /*17020*/  BSYNC B1 ;  /* 0x0000000000017941 */ /* 0x000fea0003800000 */
.L_x_267:
        /* <DEDUP_REMOVED lines=13> */
.L_x_270:
[----:B------:R-:W-:Y:S05]  /*17100*/  BSYNC B1 ;  /* 0x0000000000017941 */ /* 0x000fea0003800000 */
.L_x_269:
        /* <DEDUP_REMOVED lines=13> */
.L_x_272:
[----:B------:R-:W-:Y:S05]  /*171e0*/  BSYNC B1 ;  /* 0x0000000000017941 */ /* 0x000fea0003800000 */
.L_x_271:
        /* <DEDUP_REMOVED lines=13> */
.L_x_274:
[----:B------:R-:W-:Y:S05]  /*172c0*/  BSYNC B1 ;  /* 0x0000000000017941 */ /* 0x000fea0003800000 */
.L_x_273:
        /* <DEDUP_REMOVED lines=13> */
.L_x_276:
[----:B------:R-:W-:Y:S05]  /*173a0*/  BSYNC B1 ;  /* 0x0000000000017941 */ /* 0x000fea0003800000 */
.L_x_275:
        /* <DEDUP_REMOVED lines=13> */
.L_x_278:
[----:B------:R-:W-:Y:S05]  /*17480*/  BSYNC B1 ;  /* 0x0000000000017941 */ /* 0x000fea0003800000 */
.L_x_277:
        /* <DEDUP_REMOVED lines=13> */
.L_x_280:
[----:B------:R-:W-:Y:S05]  /*17560*/  BSYNC B1 ;  /* 0x0000000000017941 */ /* 0x000fea0003800000 */
.L_x_279:
        /* <DEDUP_REMOVED lines=13> */
.L_x_282:
[----:B------:R-:W-:Y:S05]  /*17640*/  BSYNC B1 ;  /* 0x0000000000017941 */ /* 0x000fea0003800000 */
.L_x_281:
        /* <DEDUP_REMOVED lines=13> */
.L_x_284:
[----:B------:R-:W-:Y:S05]  /*17720*/  BSYNC B1 ;  /* 0x0000000000017941 */ /* 0x000fea0003800000 */
.L_x_283:
        /* <DEDUP_REMOVED lines=13> */
.L_x_286:
[----:B------:R-:W-:Y:S05]  /*17800*/  BSYNC B1 ;  /* 0x0000000000017941 */ /* 0x000fea0003800000 */
.L_x_285:
        /* <DEDUP_REMOVED lines=13> */
.L_x_288:
[----:B------:R-:W-:Y:S05]  /*178e0*/  BSYNC B1 ;  /* 0x0000000000017941 */ /* 0x000fea0003800000 */
.L_x_287:
        /* <DEDUP_REMOVED lines=13> */
.L_x_290:
[----:B------:R-:W-:Y:S05]  /*179c0*/  BSYNC B1 ;  /* 0x0000000000017941 */ /* 0x000fea0003800000 */
.L_x_289:
        /* <DEDUP_REMOVED lines=13> */
.L_x_292:
[----:B------:R-:W-:Y:S05]  /*17aa0*/  BSYNC B1 ;  /* 0x0000000000017941 */ /* 0x000fea0003800000 */
.L_x_291:
        /* <DEDUP_REMOVED lines=13> */
.L_x_294:
[----:B------:R-:W-:Y:S05]  /*17b80*/  BSYNC B1 ;  /* 0x0000000000017941 */ /* 0x000fea0003800000 */
.L_x_293:
[----:B------:R-:W2:Y:S01]  /*17b90*/  LDL.LU R7, [R1+0x250] ;  /* 0x0002500001077983 */ /* 0x000ea20000300800 */
[----:B-----5:R-:W-:Y:S01]  /*17ba0*/  LOP3.LUT R4, R4, 0xff, RZ, 0xc0, !PT ;  /* 0x000000ff04047812 */ /* 0x020fe200078ec0ff */
[----:B------:R-:W-:Y:S01]  /*17bb0*/  BSSY B1, `(.L_x_295) ;  /* 0x0000013000017945 */ /* 0x000fe20003800000 */
[----:B0-----:R-:W-:Y:S02]  /*17bc0*/  IADD3 R5, P0, R35, 0x80, RZ ;  /* 0x0000008023057810 */ /* 0x001fe40007f1e0ff */
[----:B------:R-:W-:-:S03]  /*17bd0*/  F2FP.F16.E4M3.UNPACK_B R4, R4 ;  /* 0x00000004ff04723e */ /* 0x000fc600020006ff */
[----:B--234-:R-:W-:Y:S01]  /*17be0*/  IMAD.X R2, RZ, RZ, R37, P0 ;  /* 0x000000ffff027224 */ /* 0x01cfe200000e0625 */
[----:B------:R-:W-:Y:S01]  /*17bf0*/  ISETP.GE.AND P0, PT, R34, 0x81, PT ;  /* 0x000000812200780c */ /* 0x000fe20003f06270 */
[----:B------:R-:W-:Y:S02]  /*17c00*/  HADD2.F32 R4, -RZ, R4.H0_H0 ;  /* 0x20000004ff047230 */ /* 0x000fe40000004100 */
[----:B------:R-:W-:Y:S01]  /*17c10*/  IMAD R6, R2, UR6, RZ ;  /* 0x0000000602067c24 */ /* 0x000fe2000f8e02ff */
[----:B------:R-:W-:Y:S01]  /*17c20*/  ISETP.LT.OR P3, PT, R0, 0x1, !P0 ;  /* 0x000000010000780c */ /* 0x000fe20004761670 */
[----:B------:R-:W-:-:S04]  /*17c30*/  IMAD.WIDE.U32 R2, R5, UR6, R38 ;  /* 0x0000000605027c25 */ /* 0x000fc8000f8e0026 */
[----:B------:R-:W-:Y:S01]  /*17c40*/  FMUL R4, R4, UR21 ;  /* 0x0000001504047c20 */ /* 0x000fe20008400000 */
[----:B------:R-:W-:Y:S01]  /*17c50*/  IMAD R5, R5, UR7, R6 ;  /* 0x0000000705057c24 */ /* 0x000fe2000f8e0206 */
[----:B------:R-:W-:-:S04]  /*17c60*/  IADD3 R2, P2, R2, UR10, RZ ;  /* 0x0000000a02027c10 */ /* 0x000fc8000ff5e0ff */
[----:B------:R-:W-:Y:S01]  /*17c70*/  IADD3.X R3, R3, UR11, R5, P2, !PT ;  /* 0x0000000b03037c10 */ /* 0x000fe200097fe405 */
[----:B------:R-:W-:-:S05]  /*17c80*/  FFMA R4, R7, UR20, R4 ;  /* 0x0000001407047c23 */ /* 0x000fca0008000004 */
[----:B------:R-:W-:Y:S02]  /*17c90*/  F2FP.SATFINITE.E4M3.F32.PACK_AB_MERGE_C R7, RZ, R4, RZ ;  /* 0x00000004ff07723e */ /* 0x000fe400048070ff */
[----:B------:R-:W-:-:S03]  /*17ca0*/  PRMT R4, RZ, 0x7610, R4 ;  /* 0x00007610ff047816 */ /* 0x000fc60000000004 */
[----:B------:R0:W-:Y:S01]  /*17cb0*/  @!P1 STG.E.U8 desc[UR14][R26.64+0xf9], R7 ;  /* 0x0000f9071a009986 */ /* 0x0001e2000c10110e */
[----:B------:R-:W-:Y:S05]  /*17cc0*/  @P3 BRA `(.L_x_296) ;  /* 0x0000000000043947 */ /* 0x000fea0003800000 */
[----:B------:R2:W5:Y:S02]  /*17cd0*/  LDG.E.U8 R4, desc[UR14][R2.64] ;  /* 0x0000000e02047981 */ /* 0x000564000c1e1100 */
.L_x_296:
[----:B------:R-:W-:Y:S05]  /*17ce0*/  BSYNC B1 ;  /* 0x0000000000017941 */ /* 0x000fea0003800000 */
.L_x_295:
[----:B------:R-:W3:Y:S01]  /*17cf0*/  LDL.LU R5, [R1+0x254] ;  /* 0x0002540001057983 */ /* 0x000ee20000300800 */
        /* <DEDUP_REMOVED lines=12> */
.L_x_298:
[----:B------:R-:W-:Y:S05]  /*17dc0*/  BSYNC B1 ;  /* 0x0000000000017941 */ /* 0x000fea0003800000 */
.L_x_297:
[----:B---3--:R-:W3:Y:S01]  /*17dd0*/  LDL.LU R5, [R1+0x258] ;  /* 0x0002580001057983 */ /* 0x008ee20000300800 */
[----:B-----5:R-:W-:Y:S01]  /*17de0*/  LOP3.LUT R4, R4, 0xff, RZ, 0xc0, !PT ;  /* 0x000000ff04047812 */ /* 0x020fe200078ec0ff */
[----:B------:R-:W-:Y:S01]  /*17df0*/  BSSY B1, `(.L_x_299) ;  /* 0x0000013000017945 */ /* 0x000fe20003800000 */
[----:B------:R-:W-:Y:S02]  /*17e00*/  IADD3 R35, P1, R35, 0x88, RZ ;  /* 0x0000008823237810 */ /* 0x000fe40007f3e0ff */
[----:B------:R-:W-:Y:S02]  /*17e10*/  F2FP.F16.E4M3.UNPACK_B R4, R4 ;  /* 0x00000004ff04723e */ /* 0x000fe400020006ff */
[----:B------:R-:W-:Y:S01]  /*17e20*/  PRMT R6, RZ, 0x7610, R6 ;  /* 0x00007610ff067816 */ /* 0x000fe20000000006 */
[----:B------:R-:W-:Y:S01]  /*17e30*/  IMAD.X R36, RZ, RZ, R37, P1 ;  /* 0x000000ffff247224 */ /* 0x000fe200008e0625 */
[----:B------:R-:W-:Y:S01]  /*17e40*/  ISETP.GE.AND P1, PT, R34, 0x89, PT ;  /* 0x000000892200780c */ /* 0x000fe20003f26270 */
[----:B------:R-:W-:-:S02]  /*17e50*/  HADD2.F32 R4, -RZ, R4.H0_H0 ;  /* 0x20000004ff047230 */ /* 0x000fc40000004100 */
[----:B------:R-:W-:Y:S01]  /*17e60*/  IMAD R36, R36, UR6, RZ ;  /* 0x0000000624247c24 */ /* 0x000fe2000f8e02ff */
[----:B------:R-:W-:Y:S01]  /*17e70*/  ISETP.LT.OR P5, PT, R0, 0x1, !P1 ;  /* 0x000000010000780c */ /* 0x000fe20004fa1670 */
[----:B------:R-:W-:-:S04]  /*17e80*/  IMAD.WIDE.U32 R38, R35, UR6, R38 ;  /* 0x0000000623267c25 */ /* 0x000fc8000f8e0026 */
[----:B------:R-:W-:Y:S01]  /*17e90*/  FMUL R4, R4, UR21 ;  /* 0x0000001504047c20 */ /* 0x000fe20008400000 */
[----:B------:R-:W-:-:S03]  /*17ea0*/  IMAD R35, R35, UR7, R36 ;  /* 0x0000000723237c24 */ /* 0x000fc6000f8e0224 */
[----:B---3--:R-:W-:Y:S01]  /*17eb0*/  FFMA R5, R5, UR20, R4 ;  /* 0x0000001405057c23 */ /* 0x008fe20008000004 */
[----:B------:R-:W-:-:S04]  /*17ec0*/  IADD3 R4, P3, R38, UR10, RZ ;  /* 0x0000000a26047c10 */ /* 0x000fc8000ff7e0ff */
[----:B0-----:R-:W-:Y:S02]  /*17ed0*/  F2FP.SATFINITE.E4M3.F32.PACK_AB_MERGE_C R7, RZ, R5, RZ ;  /* 0x00000005ff07723e */ /* 0x001fe400048070ff */
[----:B------:R-:W-:-:S03]  /*17ee0*/  IADD3.X R5, R39, UR11, R35, P3, !PT ;  /* 0x0000000b27057c10 */ /* 0x000fc60009ffe423 */
[----:B------:R0:W-:Y:S01]  /*17ef0*/  @!P2 STG.E.U8 desc[UR14][R30.64+0x1], R7 ;  /* 0x000001071e00a986 */ /* 0x0001e2000c10110e */
[----:B------:R-:W-:Y:S05]  /*17f00*/  @P5 BRA `(.L_x_300) ;  /* 0x0000000000045947 */ /* 0x000fea0003800000 */
[----:B------:R3:W5:Y:S02]  /*17f10*/  LDG.E.U8 R6, desc[UR14][R4.64] ;  /* 0x0000000e04067981 */ /* 0x000764000c1e1100 */
.L_x_300:
[----:B------:R-:W-:Y:S05]  /*17f20*/  BSYNC B1 ;  /* 0x0000000000017941 */ /* 0x000fea0003800000 */
.L_x_299:
        /* <DEDUP_REMOVED lines=13> */
.L_x_302:
[----:B------:R-:W-:Y:S05]  /*18000*/  BSYNC B1 ;  /* 0x0000000000017941 */ /* 0x000fea0003800000 */
.L_x_301:
        /* <DEDUP_REMOVED lines=13> */
.L_x_304:
[----:B------:R-:W-:Y:S05]  /*180e0*/  BSYNC B1 ;  /* 0x0000000000017941 */ /* 0x000fea0003800000 */
.L_x_303:
        /* <DEDUP_REMOVED lines=13> */
.L_x_306:
[----:B------:R-:W-:Y:S05]  /*181c0*/  BSYNC B1 ;  /* 0x0000000000017941 */ /* 0x000fea0003800000 */
.L_x_305:
        /* <DEDUP_REMOVED lines=13> */
.L_x_308:
[----:B------:R-:W-:Y:S05]  /*182a0*/  BSYNC B1 ;  /* 0x0000000000017941 */ /* 0x000fea0003800000 */
.L_x_307:
        /* <DEDUP_REMOVED lines=13> */
.L_x_310:
[----:B------:R-:W-:Y:S05]  /*18380*/  BSYNC B1 ;  /* 0x0000000000017941 */ /* 0x000fea0003800000 */
.L_x_309:
        /* <DEDUP_REMOVED lines=13> */
.L_x_312:
[----:B------:R-:W-:Y:S05]  /*18460*/  BSYNC B1 ;  /* 0x0000000000017941 */ /* 0x000fea0003800000 */
.L_x_311:
        /* <DEDUP_REMOVED lines=13> */
.L_x_314:
[----:B------:R-:W-:Y:S05]  /*18540*/  BSYNC B1 ;  /* 0x0000000000017941 */ /* 0x000fea0003800000 */
.L_x_313:
        /* <DEDUP_REMOVED lines=13> */
.L_x_316:
[----:B------:R-:W-:Y:S05]  /*18620*/  BSYNC B1 ;  /* 0x0000000000017941 */ /* 0x000fea0003800000 */
.L_x_315:
        /* <DEDUP_REMOVED lines=13> */
.L_x_318:
[----:B------:R-:W-:Y:S05]  /*18700*/  BSYNC B1 ;  /* 0x0000000000017941 */ /* 0x000fea0003800000 */
.L_x_317:
        /* <DEDUP_REMOVED lines=13> */
.L_x_320:
[----:B------:R-:W-:Y:S05]  /*187e0*/  BSYNC B1 ;  /* 0x0000000000017941 */ /* 0x000fea0003800000 */
.L_x_319:
        /* <DEDUP_REMOVED lines=13> */
.L_x_322:
[----:B------:R-:W-:Y:S05]  /*188c0*/  BSYNC B1 ;  /* 0x0000000000017941 */ /* 0x000fea0003800000 */
.L_x_321:
        /* <DEDUP_REMOVED lines=13> */
.L_x_324:
[----:B------:R-:W-:Y:S05]  /*189a0*/  BSYNC B1 ;  /* 0x0000000000017941 */ /* 0x000fea0003800000 */
.L_x_323:
        /* <DEDUP_REMOVED lines=13> */
.L_x_326:
[----:B------:R-:W-:Y:S05]  /*18a80*/  BSYNC B1 ;  /* 0x0000000000017941 */ /* 0x000fea0003800000 */
.L_x_325:
        /* <DEDUP_REMOVED lines=13> */
.L_x_328:
[----:B------:R-:W-:Y:S05]  /*18b60*/  BSYNC B1 ;  /* 0x0000000000017941 */ /* 0x000fea0003800000 */
.L_x_327:
        /* <DEDUP_REMOVED lines=13> */
.L_x_330:
[----:B------:R-:W-:Y:S05]  /*18c40*/  BSYNC B1 ;  /* 0x0000000000017941 */ /* 0x000fea0003800000 */
.L_x_329:
        /* <DEDUP_REMOVED lines=13> */
.L_x_332:
[----:B------:R-:W-:Y:S05]  /*18d20*/  BSYNC B1 ;  /* 0x0000000000017941 */ /* 0x000fea0003800000 */
.L_x_331:
        /* <DEDUP_REMOVED lines=13> */
.L_x_334:
[----:B------:R-:W-:Y:S05]  /*18e00*/  BSYNC B1 ;  /* 0x0000000000017941 */ /* 0x000fea0003800000 */
.L_x_333:
        /* <DEDUP_REMOVED lines=13> */
.L_x_336:
[----:B------:R-:W-:Y:S05]  /*18ee0*/  BSYNC B1 ;  /* 0x0000000000017941 */ /* 0x000fea0003800000 */
.L_x_335:
        /* <DEDUP_REMOVED lines=13> */
.L_x_338:
[----:B------:R-:W-:Y:S05]  /*18fc0*/  BSYNC B1 ;  /* 0x0000000000017941 */ /* 0x000fea0003800000 */
.L_x_337:
        /* <DEDUP_REMOVED lines=13> */
.L_x_340:
[----:B------:R-:W-:Y:S05]  /*190a0*/  BSYNC B1 ;  /* 0x0000000000017941 */ /* 0x000fea0003800000 */
.L_x_339:
        /* <DEDUP_REMOVED lines=13> */
.L_x_342:
[----:B------:R-:W-:Y:S05]  /*19180*/  BSYNC B1 ;  /* 0x0000000000017941 */ /* 0x000fea0003800000 */
.L_x_341:
        /* <DEDUP_REMOVED lines=13> */
.L_x_344:
[----:B------:R-:W-:Y:S05]  /*19260*/  BSYNC B1 ;  /* 0x0000000000017941 */ /* 0x000fea0003800000 */
.L_x_343:
        /* <DEDUP_REMOVED lines=13> */
.L_x_346:
[----:B------:R-:W-:Y:S05]  /*19340*/  BSYNC B1 ;  /* 0x0000000000017941 */ /* 0x000fea0003800000 */
.L_x_345:
        /* <DEDUP_REMOVED lines=13> */
.L_x_348:
[----:B------:R-:W-:Y:S05]  /*19420*/  BSYNC B1 ;  /* 0x0000000000017941 */ /* 0x000fea0003800000 */
.L_x_347:
        /* <DEDUP_REMOVED lines=13> */
.L_x_350:
[----:B------:R-:W-:Y:S05]  /*19500*/  BSYNC B1 ;  /* 0x0000000000017941 */ /* 0x000fea0003800000 */
.L_x_349:
        /* <DEDUP_REMOVED lines=13> */
.L_x_352:
[----:B------:R-:W-:Y:S05]  /*195e0*/  BSYNC B1 ;  /* 0x0000000000017941 */ /* 0x000fea0003800000 */
.L_x_351:
        /* <DEDUP_REMOVED lines=13> */
.L_x_354:
[----:B------:R-:W-:Y:S05]  /*196c0*/  BSYNC B1 ;  /* 0x0000000000017941 */ /* 0x000fea0003800000 */
.L_x_353:
        /* <DEDUP_REMOVED lines=13> */
.L_x_356:
[----:B------:R-:W-:Y:S05]  /*197a0*/  BSYNC B1 ;  /* 0x0000000000017941 */ /* 0x000fea0003800000 */
.L_x_355:
        /* <DEDUP_REMOVED lines=13> */
.L_x_358:
[----:B------:R-:W-:Y:S05]  /*19880*/  BSYNC B1 ;  /* 0x0000000000017941 */ /* 0x000fea0003800000 */
.L_x_357:
        /* <DEDUP_REMOVED lines=13> */
.L_x_360:
[----:B------:R-:W-:Y:S05]  /*19960*/  BSYNC B1 ;  /* 0x0000000000017941 */ /* 0x000fea0003800000 */
.L_x_359:
        /* <DEDUP_REMOVED lines=13> */
.L_x_362:
[----:B------:R-:W-:Y:S05]  /*19a40*/  BSYNC B1 ;  /* 0x0000000000017941 */ /* 0x000fea0003800000 */
.L_x_361:
        /* <DEDUP_REMOVED lines=13> */
.L_x_364:
[----:B------:R-:W-:Y:S05]  /*19b20*/  BSYNC B1 ;  /* 0x0000000000017941 */ /* 0x000fea0003800000 */
.L_x_363:
        /* <DEDUP_REMOVED lines=13> */
.L_x_366:
[----:B------:R-:W-:Y:S05]  /*19c00*/  BSYNC B1 ;  /* 0x0000000000017941 */ /* 0x000fea0003800000 */
.L_x_365:
        /* <DEDUP_REMOVED lines=13> */
.L_x_368:
[----:B------:R-:W-:Y:S05]  /*19ce0*/  BSYNC B1 ;  /* 0x0000000000017941 */ /* 0x000fea0003800000 */
.L_x_367:
        /* <DEDUP_REMOVED lines=13> */
.L_x_370:
[----:B------:R-:W-:Y:S05]  /*19dc0*/  BSYNC B1 ;  /* 0x0000000000017941 */ /* 0x000fea0003800000 */
.L_x_369:
        /* <DEDUP_REMOVED lines=13> */
.L_x_372:
[----:B------:R-:W-:Y:S05]  /*19ea0*/  BSYNC B1 ;  /* 0x0000000000017941 */ /* 0x000fea0003800000 */
.L_x_371:
        /* <DEDUP_REMOVED lines=13> */
.L_x_374:
[----:B------:R-:W-:Y:S05]  /*19f80*/  BSYNC B1 ;  /* 0x0000000000017941 */ /* 0x000fea0003800000 */
.L_x_373:
        /* <DEDUP_REMOVED lines=13> */
.L_x_376:
[----:B------:R-:W-:Y:S05]  /*1a060*/  BSYNC B1 ;  /* 0x0000000000017941 */ /* 0x000fea0003800000 */
.L_x_375:
        /* <DEDUP_REMOVED lines=13> */
.L_x_378:
[----:B------:R-:W-:Y:S05]  /*1a140*/  BSYNC B1 ;  /* 0x0000000000017941 */ /* 0x000fea0003800000 */
.L_x_377:
        /* <DEDUP_REMOVED lines=13> */
.L_x_380:
[----:B------:R-:W-:Y:S05]  /*1a220*/  BSYNC B1 ;  /* 0x0000000000017941 */ /* 0x000fea0003800000 */
.L_x_379:
        /* <DEDUP_REMOVED lines=13> */
.L_x_382:
[----:B------:R-:W-:Y:S05]  /*1a300*/  BSYNC B1 ;  /* 0x0000000000017941 */ /* 0x000fea0003800000 */
.L_x_381:
        /* <DEDUP_REMOVED lines=13> */
.L_x_384:
[----:B------:R-:W-:Y:S05]  /*1a3e0*/  BSYNC B1 ;  /* 0x0000000000017941 */ /* 0x000fea0003800000 */
.L_x_383:
        /* <DEDUP_REMOVED lines=13> */
.L_x_386:
[----:B------:R-:W-:Y:S05]  /*1a4c0*/  BSYNC B1 ;  /* 0x0000000000017941 */ /* 0x000fea0003800000 */
.L_x_385:
        /* <DEDUP_REMOVED lines=13> */
.L_x_388:
[----:B------:R-:W-:Y:S05]  /*1a5a0*/  BSYNC B1 ;  /* 0x0000000000017941 */ /* 0x000fea0003800000 */
.L_x_387:
        /* <DEDUP_REMOVED lines=13> */
.L_x_390:
[----:B------:R-:W-:Y:S05]  /*1a680*/  BSYNC B1 ;  /* 0x0000000000017941 */ /* 0x000fea0003800000 */
.L_x_389:
        /* <DEDUP_REMOVED lines=13> */
.L_x_392:
[----:B------:R-:W-:Y:S05]  /*1a760*/  BSYNC B1 ;  /* 0x0000000000017941 */ /* 0x000fea0003800000 */
.L_x_391:
        /* <DEDUP_REMOVED lines=13> */
.L_x_394:
[----:B------:R-:W-:Y:S05]  /*1a840*/  BSYNC B1 ;  /* 0x0000000000017941 */ /* 0x000fea0003800000 */
.L_x_393:
        /* <DEDUP_REMOVED lines=13> */
.L_x_396:
[----:B------:R-:W-:Y:S05]  /*1a920*/  BSYNC B1 ;  /* 0x0000000000017941 */ /* 0x000fea0003800000 */
.L_x_395:
        /* <DEDUP_REMOVED lines=13> */
.L_x_398:
[----:B------:R-:W-:Y:S05]  /*1aa00*/  BSYNC B1 ;  /* 0x0000000000017941 */ /* 0x000fea0003800000 */
.L_x_397:
        /* <DEDUP_REMOVED lines=13> */
.L_x_400:
[----:B------:R-:W-:Y:S05]  /*1aae0*/  BSYNC B1 ;  /* 0x0000000000017941 */ /* 0x000fea0003800000 */
.L_x_399:
        /* <DEDUP_REMOVED lines=13> */
.L_x_402:
[----:B------:R-:W-:Y:S05]  /*1abc0*/  BSYNC B1 ;  /* 0x0000000000017941 */ /* 0x000fea0003800000 */
.L_x_401:
        /* <DEDUP_REMOVED lines=13> */
.L_x_404:
[----:B------:R-:W-:Y:S05]  /*1aca0*/  BSYNC B1 ;  /* 0x0000000000017941 */ /* 0x000fea0003800000 */
.L_x_403:
        /* <DEDUP_REMOVED lines=13> */
.L_x_406:
[----:B------:R-:W-:Y:S05]  /*1ad80*/  BSYNC B1 ;  /* 0x0000000000017941 */ /* 0x000fea0003800000 */
.L_x_405:
        /* <DEDUP_REMOVED lines=13> */
.L_x_408:
[----:B------:R-:W-:Y:S05]  /*1ae60*/  BSYNC B1 ;  /* 0x0000000000017941 */ /* 0x000fea0003800000 */
.L_x_407:
        /* <DEDUP_REMOVED lines=13> */
.L_x_410:
[----:B------:R-:W-:Y:S05]  /*1af40*/  BSYNC B1 ;  /* 0x0000000000017941 */ /* 0x000fea0003800000 */
.L_x_409:
        /* <DEDUP_REMOVED lines=13> */
.L_x_412:
[----:B------:R-:W-:Y:S05]  /*1b020*/  BSYNC B1 ;  /* 0x0000000000017941 */ /* 0x000fea0003800000 */
.L_x_411:
        /* <DEDUP_REMOVED lines=13> */
.L_x_414:
[----:B------:R-:W-:Y:S05]  /*1b100*/  BSYNC B1 ;  /* 0x0000000000017941 */ /* 0x000fea0003800000 */
.L_x_413:
        /* <DEDUP_REMOVED lines=13> */
.L_x_416:
[----:B------:R-:W-:Y:S05]  /*1b1e0*/  BSYNC B1 ;  /* 0x0000000000017941 */ /* 0x000fea0003800000 */
.L_x_415:
        /* <DEDUP_REMOVED lines=13> */
.L_x_418:
[----:B------:R-:W-:Y:S05]  /*1b2c0*/  BSYNC B1 ;  /* 0x0000000000017941 */ /* 0x000fea0003800000 */
.L_x_417:
        /* <DEDUP_REMOVED lines=13> */
.L_x_420:
[----:B------:R-:W-:Y:S05]  /*1b3a0*/  BSYNC B1 ;  /* 0x0000000000017941 */ /* 0x000fea0003800000 */
.L_x_419:
        /* <DEDUP_REMOVED lines=13> */
.L_x_422:
[----:B------:R-:W-:Y:S05]  /*1b480*/  BSYNC B1 ;  /* 0x0000000000017941 */ /* 0x000fea0003800000 */
.L_x_421:
        /* <DEDUP_REMOVED lines=13> */
.L_x_424:
[----:B------:R-:W-:Y:S05]  /*1b560*/  BSYNC B1 ;  /* 0x0000000000017941 */ /* 0x000fea0003800000 */
.L_x_423:
        /* <DEDUP_REMOVED lines=13> */
.L_x_426:
[----:B------:R-:W-:Y:S05]  /*1b640*/  BSYNC B1 ;  /* 0x0000000000017941 */ /* 0x000fea0003800000 */
.L_x_425:
        /* <DEDUP_REMOVED lines=13> */
.L_x_428:
[----:B------:R-:W-:Y:S05]  /*1b720*/  BSYNC B1 ;  /* 0x0000000000017941 */ /* 0x000fea0003800000 */
.L_x_427:
        /* <DEDUP_REMOVED lines=13> */
.L_x_430:
[----:B------:R-:W-:Y:S05]  /*1b800*/  BSYNC B1 ;  /* 0x0000000000017941 */ /* 0x000fea0003800000 */
.L_x_429:
        /* <DEDUP_REMOVED lines=13> */
.L_x_432:
[----:B------:R-:W-:Y:S05]  /*1b8e0*/  BSYNC B1 ;  /* 0x0000000000017941 */ /* 0x000fea0003800000 */
.L_x_431:
        /* <DEDUP_REMOVED lines=13> */
.L_x_434:
[----:B------:R-:W-:Y:S05]  /*1b9c0*/  BSYNC B1 ;  /* 0x0000000000017941 */ /* 0x000fea0003800000 */
.L_x_433:
        /* <DEDUP_REMOVED lines=13> */
.L_x_436:
[----:B------:R-:W-:Y:S05]  /*1baa0*/  BSYNC B1 ;  /* 0x0000000000017941 */ /* 0x000fea0003800000 */
.L_x_435:
        /* <DEDUP_REMOVED lines=13> */
.L_x_438:
[----:B------:R-:W-:Y:S05]  /*1bb80*/  BSYNC B1 ;  /* 0x0000000000017941 */ /* 0x000fea0003800000 */
.L_x_437:
        /* <DEDUP_REMOVED lines=13> */
.L_x_440:
[----:B------:R-:W-:Y:S05]  /*1bc60*/  BSYNC B1 ;  /* 0x0000000000017941 */ /* 0x000fea0003800000 */
.L_x_439:
        /* <DEDUP_REMOVED lines=13> */
.L_x_442:
[----:B------:R-:W-:Y:S05]  /*1bd40*/  BSYNC B1 ;  /* 0x0000000000017941 */ /* 0x000fea0003800000 */
.L_x_441:
        /* <DEDUP_REMOVED lines=13> */
.L_x_444:
[----:B------:R-:W-:Y:S05]  /*1be20*/  BSYNC B1 ;  /* 0x0000000000017941 */ /* 0x000fea0003800000 */
.L_x_443:
        /* <DEDUP_REMOVED lines=13> */
.L_x_446:
[----:B------:R-:W-:Y:S05]  /*1bf00*/  BSYNC B1 ;  /* 0x0000000000017941 */ /* 0x000fea0003800000 */
.L_x_445:
        /* <DEDUP_REMOVED lines=13> */
.L_x_448:
[----:B------:R-:W-:Y:S05]  /*1bfe0*/  BSYNC B1 ;  /* 0x0000000000017941 */ /* 0x000fea0003800000 */
.L_x_447:
        /* <DEDUP_REMOVED lines=13> */
.L_x_450:
[----:B------:R-:W-:Y:S05]  /*1c0c0*/  BSYNC B1 ;  /* 0x0000000000017941 */ /* 0x000fea0003800000 */
.L_x_449:
        /* <DEDUP_REMOVED lines=13> */
.L_x_452:
[----:B------:R-:W-:Y:S05]  /*1c1a0*/  BSYNC B1 ;  /* 0x0000000000017941 */ /* 0x000fea0003800000 */
.L_x_451:
        /* <DEDUP_REMOVED lines=13> */
.L_x_454:
[----:B------:R-:W-:Y:S05]  /*1c280*/  BSYNC B1 ;  /* 0x0000000000017941 */ /* 0x000fea0003800000 */
.L_x_453:
        /* <DEDUP_REMOVED lines=13> */
.L_x_456:
[----:B------:R-:W-:Y:S05]  /*1c360*/  BSYNC B1 ;  /* 0x0000000000017941 */ /* 0x000fea0003800000 */
.L_x_455:
        /* <DEDUP_REMOVED lines=13> */
.L_x_458:
[----:B------:R-:W-:Y:S05]  /*1c440*/  BSYNC B1 ;  /* 0x0000000000017941 */ /* 0x000fea0003800000 */
.L_x_457:
        /* <DEDUP_REMOVED lines=13> */
.L_x_460:
[----:B------:R-:W-:Y:S05]  /*1c520*/  BSYNC B1 ;  /* 0x0000000000017941 */ /* 0x000fea0003800000 */
.L_x_459:
        /* <DEDUP_REMOVED lines=13> */
.L_x_462:
[----:B------:R-:W-:Y:S05]  /*1c600*/  BSYNC B1 ;  /* 0x0000000000017941 */ /* 0x000fea0003800000 */
.L_x_461:
        /* <DEDUP_REMOVED lines=13> */
.L_x_464:
[----:B------:R-:W-:Y:S05]  /*1c6e0*/  BSYNC B1 ;  /* 0x0000000000017941 */ /* 0x000fea0003800000 */
.L_x_463:
        /* <DEDUP_REMOVED lines=13> */
.L_x_466:
[----:B------:R-:W-:Y:S05]  /*1c7c0*/  BSYNC B1 ;  /* 0x0000000000017941 */ /* 0x000fea0003800000 */
.L_x_465:
        /* <DEDUP_REMOVED lines=13> */
.L_x_468:
[----:B------:R-:W-:Y:S05]  /*1c8a0*/  BSYNC B1 ;  /* 0x0000000000017941 */ /* 0x000fea0003800000 */
.L_x_467:
        /* <DEDUP_REMOVED lines=13> */
.L_x_470:
[----:B------:R-:W-:Y:S05]  /*1c980*/  BSYNC B1 ;  /* 0x0000000000017941 */ /* 0x000fea0003800000 */
.L_x_469:
        /* <DEDUP_REMOVED lines=13> */
.L_x_472:
[----:B------:R-:W-:Y:S05]  /*1ca60*/  BSYNC B1 ;  /* 0x0000000000017941 */ /* 0x000fea0003800000 */
.L_x_471:
        /* <DEDUP_REMOVED lines=13> */
.L_x_474:
[----:B------:R-:W-:Y:S05]  /*1cb40*/  BSYNC B1 ;  /* 0x0000000000017941 */ /* 0x000fea0003800000 */
.L_x_473:
        /* <DEDUP_REMOVED lines=13> */
.L_x_476:
[----:B------:R-:W-:Y:S05]  /*1cc20*/  BSYNC B1 ;  /* 0x0000000000017941 */ /* 0x000fea0003800000 */
.L_x_475:
        /* <DEDUP_REMOVED lines=13> */
.L_x_478:
[----:B------:R-:W-:Y:S05]  /*1cd00*/  BSYNC B1 ;  /* 0x0000000000017941 */ /* 0x000fea0003800000 */
.L_x_477:
        /* <DEDUP_REMOVED lines=13> */
.L_x_480:
[----:B------:R-:W-:Y:S05]  /*1cde0*/  BSYNC B1 ;  /* 0x0000000000017941 */ /* 0x000fea0003800000 */
.L_x_479:
        /* <DEDUP_REMOVED lines=13> */
.L_x_482:
[----:B------:R-:W-:Y:S05]  /*1cec0*/  BSYNC B1 ;  /* 0x0000000000017941 */ /* 0x000fea0003800000 */
.L_x_481:
        /* <DEDUP_REMOVED lines=13> */
.L_x_484:
[----:B------:R-:W-:Y:S05]  /*1cfa0*/  BSYNC B1 ;  /* 0x0000000000017941 */ /* 0x000fea0003800000 */
.L_x_483:
        /* <DEDUP_REMOVED lines=13> */
.L_x_486:
[----:B------:R-:W-:Y:S05]  /*1d080*/  BSYNC B1 ;  /* 0x0000000000017941 */ /* 0x000fea0003800000 */
.L_x_485:
        /* <DEDUP_REMOVED lines=13> */
.L_x_488:
[----:B------:R-:W-:Y:S05]  /*1d160*/  BSYNC B1 ;  /* 0x0000000000017941 */ /* 0x000fea0003800000 */
.L_x_487:
        /* <DEDUP_REMOVED lines=13> */
.L_x_490:
[----:B------:R-:W-:Y:S05]  /*1d240*/  BSYNC B1 ;  /* 0x0000000000017941 */ /* 0x000fea0003800000 */
.L_x_489:
        /* <DEDUP_REMOVED lines=13> */
.L_x_492:
[----:B------:R-:W-:Y:S05]  /*1d320*/  BSYNC B1 ;  /* 0x0000000000017941 */ /* 0x000fea0003800000 */
.L_x_491:
        /* <DEDUP_REMOVED lines=13> */
.L_x_494:
[----:B------:R-:W-:Y:S05]  /*1d400*/  BSYNC B1 ;  /* 0x0000000000017941 */ /* 0x000fea0003800000 */
.L_x_493:
        /* <DEDUP_REMOVED lines=13> */
.L_x_496:
[----:B------:R-:W-:Y:S05]  /*1d4e0*/  BSYNC B1 ;  /* 0x0000000000017941 */ /* 0x000fea0003800000 */
.L_x_495:
        /* <DEDUP_REMOVED lines=13> */
.L_x_498:
[----:B------:R-:W-:Y:S05]  /*1d5c0*/  BSYNC B1 ;  /* 0x0000000000017941 */ /* 0x000fea0003800000 */
.L_x_497:
        /* <DEDUP_REMOVED lines=13> */
.L_x_500:
[----:B------:R-:W-:Y:S05]  /*1d6a0*/  BSYNC B1 ;  /* 0x0000000000017941 */ /* 0x000fea0003800000 */
.L_x_499:
        /* <DEDUP_REMOVED lines=13> */
.L_x_502:
[----:B------:R-:W-:Y:S05]  /*1d780*/  BSYNC B1 ;  /* 0x0000000000017941 */ /* 0x000fea0003800000 */
.L_x_501:
        /* <DEDUP_REMOVED lines=13> */
.L_x_504:
[----:B------:R-:W-:Y:S05]  /*1d860*/  BSYNC B1 ;  /* 0x0000000000017941 */ /* 0x000fea0003800000 */
.L_x_503:
        /* <DEDUP_REMOVED lines=13> */
.L_x_506:
[----:B------:R-:W-:Y:S05]  /*1d940*/  BSYNC B1 ;  /* 0x0000000000017941 */ /* 0x000fea0003800000 */
.L_x_505:
        /* <DEDUP_REMOVED lines=13> */
.L_x_508:
[----:B------:R-:W-:Y:S05]  /*1da20*/  BSYNC B1 ;  /* 0x0000000000017941 */ /* 0x000fea0003800000 */
.L_x_507:
        /* <DEDUP_REMOVED lines=13> */
.L_x_510:
[----:B------:R-:W-:Y:S05]  /*1db00*/  BSYNC B1 ;  /* 0x0000000000017941 */ /* 0x000fea0003800000 */
.L_x_509:
        /* <DEDUP_REMOVED lines=13> */
.L_x_512:
[----:B------:R-:W-:Y:S05]  /*1dbe0*/  BSYNC B1 ;  /* 0x0000000000017941 */ /* 0x000fea0003800000 */
.L_x_511:
        /* <DEDUP_REMOVED lines=13> */
.L_x_514:
[----:B------:R-:W-:Y:S05]  /*1dcc0*/  BSYNC B1 ;  /* 0x0000000000017941 */ /* 0x000fea0003800000 */
.L_x_513:
        /* <DEDUP_REMOVED lines=13> */
.L_x_516:
[----:B------:R-:W-:Y:S05]  /*1dda0*/  BSYNC B1 ;  /* 0x0000000000017941 */ /* 0x000fea0003800000 */
.L_x_515:
        /* <DEDUP_REMOVED lines=13> */
.L_x_518:
[----:B------:R-:W-:Y:S05]  /*1de80*/  BSYNC B1 ;  /* 0x0000000000017941 */ /* 0x000fea0003800000 */
.L_x_517:
        /* <DEDUP_REMOVED lines=13> */
.L_x_520:
[----:B------:R-:W-:Y:S05]  /*1df60*/  BSYNC B1 ;  /* 0x0000000000017941 */ /* 0x000fea0003800000 */
.L_x_519:
        /* <DEDUP_REMOVED lines=13> */
.L_x_522:
[----:B------:R-:W-:Y:S05]  /*1e040*/  BSYNC B1 ;  /* 0x0000000000017941 */ /* 0x000fea0003800000 */
.L_x_521:
        /* <DEDUP_REMOVED lines=13> */
.L_x_524:
[----:B------:R-:W-:Y:S05]  /*1e120*/  BSYNC B1 ;  /* 0x0000000000017941 */ /* 0x000fea0003800000 */
.L_x_523:
        /* <DEDUP_REMOVED lines=13> */
.L_x_526:
[----:B------:R-:W-:Y:S05]  /*1e200*/  BSYNC B1 ;  /* 0x0000000000017941 */ /* 0x000fea0003800000 */
.L_x_525:
        /* <DEDUP_REMOVED lines=13> */
.L_x_528:
[----:B------:R-:W-:Y:S05]  /*1e2e0*/  BSYNC B1 ;  /* 0x0000000000017941 */ /* 0x000fea0003800000 */
.L_x_527:
        /* <DEDUP_REMOVED lines=13> */
.L_x_530:
[----:B------:R-:W-:Y:S05]  /*1e3c0*/  BSYNC B1 ;  /* 0x0000000000017941 */ /* 0x000fea0003800000 */
.L_x_529:
        /* <DEDUP_REMOVED lines=13> */
.L_x_532:
[----:B------:R-:W-:Y:S05]  /*1e4a0*/  BSYNC B1 ;  /* 0x0000000000017941 */ /* 0x000fea0003800000 */
.L_x_531:
        /* <DEDUP_REMOVED lines=13> */
.L_x_534:
[----:B------:R-:W-:Y:S05]  /*1e580*/  BSYNC B1 ;  /* 0x0000000000017941 */ /* 0x000fea0003800000 */
.L_x_533:
        /* <DEDUP_REMOVED lines=13> */
.L_x_536:
[----:B------:R-:W-:Y:S05]  /*1e660*/  BSYNC B1 ;  /* 0x0000000000017941 */ /* 0x000fea0003800000 */
.L_x_535:
        /* <DEDUP_REMOVED lines=13> */
.L_x_538:
[----:B------:R-:W-:Y:S05]  /*1e740*/  BSYNC B1 ;  /* 0x0000000000017941 */ /* 0x000fea0003800000 */
.L_x_537:
        /* <DEDUP_REMOVED lines=13> */
.L_x_540:
[----:B------:R-:W-:Y:S05]  /*1e820*/  BSYNC B1 ;  /* 0x0000000000017941 */ /* 0x000fea0003800000 */
.L_x_539:
        /* <DEDUP_REMOVED lines=13> */
.L_x_542:
[----:B------:R-:W-:Y:S05]  /*1e900*/  BSYNC B1 ;  /* 0x0000000000017941 */ /* 0x000fea0003800000 */
.L_x_541:
        /* <DEDUP_REMOVED lines=13> */
.L_x_544:
[----:B------:R-:W-:Y:S05]  /*1e9e0*/  BSYNC B1 ;  /* 0x0000000000017941 */ /* 0x000fea0003800000 */
.L_x_543:
        /* <DEDUP_REMOVED lines=13> */
.L_x_546:
[----:B------:R-:W-:Y:S05]  /*1eac0*/  BSYNC B1 ;  /* 0x0000000000017941 */ /* 0x000fea0003800000 */
.L_x_545:
[----:B--234-:R-:W2:Y:S01]  /*1ead0*/  LDL.LU R3, [R1+0x448] ;  /* 0x0004480001037983 */ /* 0x01cea20000300800 */
[----:B-----5:R-:W-:Y:S01]  /*1eae0*/  LOP3.LUT R6, R6, 0xff, RZ, 0xc0, !PT ;  /* 0x000000ff06067812 */ /* 0x020fe200078ec0ff */
[----:B------:R-:W-:Y:S01]  /*1eaf0*/  BSSY B1, `(.L_x_547) ;  /* 0x000000b000017945 */ /* 0x000fe20003800000 */
[----:B------:R-:W-:Y:S02]  /*1eb00*/  ISETP.LT.OR P2, PT, R0, 0xf9, !P1 ;  /* 0x000000f90000780c */ /* 0x000fe40004f41670 */
[----:B------:R-:W-:Y:S02]  /*1eb10*/  F2FP.F16.E4M3.UNPACK_B R6, R6 ;  /* 0x00000006ff06723e */ /* 0x000fe400020006ff */
[----:B------:R-:W-:-:S03]  /*1eb20*/  PRMT R2, RZ, 0x7610, R2 ;  /* 0x00007610ff027816 */ /* 0x000fc60000000002 */
[----:B------:R-:W-:-:S05]  /*1eb30*/  HADD2.F32 R6, -RZ, R6.H0_H0 ;  /* 0x20000006ff067230 */ /* 0x000fca0000004100 */
[----:B------:R-:W-:-:S04]  /*1eb40*/  FMUL R6, R6, UR21 ;  /* 0x0000001506067c20 */ /* 0x000fc80008400000 */
[----:B--2---:R-:W-:-:S05]  /*1eb50*/  FFMA R6, R3, UR20, R6 ;  /* 0x0000001403067c23 */ /* 0x004fca0008000006 */
[----:B------:R-:W-:-:S05]  /*1eb60*/  F2FP.SATFINITE.E4M3.F32.PACK_AB_MERGE_C R3, RZ, R6, RZ ;  /* 0x00000006ff03723e */ /* 0x000fca00048070ff */
[----:B------:R2:W-:Y:S01]  /*1eb70*/  @!P0 STG.E.U8 desc[UR14][R30.64+0xf9], R3 ;  /* 0x0000f9031e008986 */ /* 0x0005e2000c10110e */
[----:B------:R-:W-:Y:S05]  /*1eb80*/  @P2 BRA `(.L_x_548) ;  /* 0x0000000000042947 */ /* 0x000fea0003800000 */
[----:B------:R3:W5:Y:S02]  /*1eb90*/  LDG.E.U8 R2, desc[UR14][R4.64+0xf8] ;  /* 0x0000f80e04027981 */ /* 0x000764000c1e1100 */
.L_x_548:
[----:B------:R-:W-:Y:S05]  /*1eba0*/  BSYNC B1 ;  /* 0x0000000000017941 */ /* 0x000fea0003800000 */
.L_x_547:
[----:B--2---:R-:W2:Y:S01]  /*1ebb0*/  LDL.LU R3, [R1+0x44c] ;  /* 0x00044c0001037983 */ /* 0x004ea20000300800 */
        /* <DEDUP_REMOVED lines=12> */
.L_x_550:
[----:B------:R-:W-:Y:S05]  /*1ec80*/  BSYNC B1 ;  /* 0x0000000000017941 */ /* 0x000fea0003800000 */
.L_x_549:
[----:B------:R-:W-:Y:S05]  /*1ec90*/  @P1 BRA `(.L_x_551) ;  /* 0x0000004800881947 */ /* 0x000fea0003800000 */
[----:B------:R-:W2:Y:S01]  /*1eca0*/  LDL.LU R2, [R1+0x450] ;  /* 0x0004500001027983 */ /* 0x000ea20000300800 */
[----:B-----5:R-:W-:-:S04]  /*1ecb0*/  LOP3.LUT R0, R0, 0xff, RZ, 0xc0, !PT ;  /* 0x000000ff00007812 */ /* 0x020fc800078ec0ff */
[----:B------:R-:W-:-:S05]  /*1ecc0*/  F2FP.F16.E4M3.UNPACK_B R0, R0 ;  /* 0x00000000ff00723e */ /* 0x000fca00020006ff */
[----:B------:R-:W-:-:S05]  /*1ecd0*/  HADD2.F32 R0, -RZ, R0.H0_H0 ;  /* 0x20000000ff007230 */ /* 0x000fca0000004100 */
[----:B------:R-:W-:-:S04]  /*1ece0*/  FMUL R0, R0, UR21 ;  /* 0x0000001500007c20 */ /* 0x000fc80008400000 */
[----:B--2---:R-:W-:-:S05]  /*1ecf0*/  FFMA R0, R2, UR20, R0 ;  /* 0x0000001402007c23 */ /* 0x004fca0008000000 */
[----:B------:R-:W-:-:S05]  /*1ed00*/  F2FP.SATFINITE.E4M3.F32.PACK_AB_MERGE_C R3, RZ, R0, RZ ;  /* 0x00000000ff03723e */ /* 0x000fca00048070ff */
[----:B------:R2:W-:Y:S01]  /*1ed10*/  STG.E.U8 desc[UR14][R28.64+0xf9], R3 ;  /* 0x0000f9031c007986 */ /* 0x0005e2000c10110e */
[----:B------:R-:W-:Y:S05]  /*1ed20*/  BRA `(.L_x_551) ;  /* 0x0000004800647947 */ /* 0x000fea0003800000 */
.L_x_38:
[----:B------:R-:W-:Y:S01]  /*1ed30*/  ISETP.GE.AND P3, PT, R34, 0x1, PT ;  /* 0x000000012200780c */ /* 0x000fe20003f66270 */
[----:B------:R-:W-:Y:S01]  /*1ed40*/  FMUL R3, R3, UR20 ;  /* 0x0000001403037c20 */ /* 0x000fe20008400000 */
[----:B------:R-:W2:Y:S02]  /*1ed50*/  LDL.LU R2, [R1+0x200] ;  /* 0x0002000001027983 */ /* 0x000ea40000300800 */
[----:B------:R-:W-:Y:S02]  /*1ed60*/  ISETP.LT.OR P0, PT, R0, 0x1, !P3 ;  /* 0x000000010000780c */ /* 0x000fe40005f01670 */
[----:B------:R-:W-:Y:S01]  /*1ed70*/  F2FP.SATFINITE.E4M3.F32.PACK_AB_MERGE_C R3, RZ, R3, RZ ;  /* 0x00000003ff03723e */ /* 0x000fe200048070ff */
[----:B------:R-:W-:Y:S01]  /*1ed80*/  FMUL R4, R4, UR20 ;  /* 0x0000001404047c20 */ /* 0x000fe20008400000 */
[----:B------:R-:W-:Y:S01]  /*1ed90*/  ISETP.GE.AND P2, PT, R34, 0x9, PT ;  /* 0x000000092200780c */ /* 0x000fe20003f46270 */
[----:B------:R-:W-:Y:S01]  /*1eda0*/  FMUL R5, R5, UR20 ;  /* 0x0000001405057c20 */ /* 0x000fe20008400000 */
[----:B------:R-:W-:Y:S01]  /*1edb0*/  ISETP.LT.OR P1, PT, R0, 0x9, !P3 ;  /* 0x000000090000780c */ /* 0x000fe20005f21670 */
[----:B------:R-:W-:Y:S01]  /*1edc0*/  FMUL R6, R6, UR20 ;  /* 0x0000001406067c20 */ /* 0x000fe20008400000 */
[----:B------:R-:W-:Y:S01]  /*1edd0*/  FMUL R7, R7, UR20 ;  /* 0x0000001407077c20 */ /* 0x000fe20008400000 */
[----:B------:R-:W-:Y:S01]  /*1ede0*/  ISETP.LT.OR P5, PT, R0, 0xa, !P3 ;  /* 0x0000000a0000780c */ /* 0x000fe20005fa1670 */
[----:B------:R-:W-:Y:S01]  /*1edf0*/  FMUL R8, R8, UR20 ;  /* 0x0000001408087c20 */ /* 0x000fe20008400000 */
[----:B------:R-:W-:Y:S01]  /*1ee00*/  FMUL R9, R9, UR20 ;  /* 0x0000001409097c20 */ /* 0x000fe20008400000 */
[----:B------:R-:W-:Y:S01]  /*1ee10*/  FMUL R10, R10, UR20 ;  /* 0x000000140a0a7c20 */ /* 0x000fe20008400000 */
[----:B------:R0:W-:Y:S01]  /*1ee20*/  @!P0 STG.E.U8 desc[UR14][R24.64], R3 ;  /* 0x0000000318008986 */ /* 0x0001e2000c10110e */
[----:B------:R-:W-:-:S02]  /*1ee30*/  ISETP.LT.OR P0, PT, R0, 0x2, !P3 ;  /* 0x000000020000780c */ /* 0x000fc40005f01670 */
[----:B------:R-:W-:Y:S01]  /*1ee40*/  F2FP.SATFINITE.E4M3.F32.PACK_AB_MERGE_C R4, RZ, R4, RZ ;  /* 0x00000004ff04723e */ /* 0x000fe200048070ff */
[----:B------:R-:W-:Y:S01]  /*1ee50*/  FMUL R11, R11, UR20 ;  /* 0x000000140b0b7c20 */ /* 0x000fe20008400000 */
[----:B------:R-:W-:Y:S01]  /*1ee60*/  F2FP.SATFINITE.E4M3.F32.PACK_AB_MERGE_C R5, RZ, R5, RZ ;  /* 0x00000005ff05723e */ /* 0x000fe200048070ff */
[----:B------:R-:W-:Y:S01]  /*1ee70*/  FMUL R12, R12, UR20 ;  /* 0x000000140c0c7c20 */ /* 0x000fe20008400000 */
[----:B------:R-:W-:Y:S01]  /*1ee80*/  FMUL R13, R13, UR20 ;  /* 0x000000140d0d7c20 */ /* 0x000fe20008400000 */
[----:B------:R-:W-:Y:S01]  /*1ee90*/  FMUL R14, R14, UR20 ;  /* 0x000000140e0e7c20 */ /* 0x000fe20008400000 */
[----:B------:R-:W-:Y:S01]  /*1eea0*/  FMUL R15, R15, UR20 ;  /* 0x000000140f0f7c20 */ /* 0x000fe20008400000 */
[----:B------:R-:W-:Y:S01]  /*1eeb0*/  FMUL R16, R16, UR20 ;  /* 0x0000001410107c20 */ /* 0x000fe20008400000 */
[----:B------:R-:W-:Y:S01]  /*1eec0*/  FMUL R17, R17, UR20 ;  /* 0x0000001411117c20 */ /* 0x000fe20008400000 */
[----:B------:R-:W-:Y:S01]  /*1eed0*/  FMUL R18, R18, UR20 ;  /* 0x0000001412127c20 */ /* 0x000fe20008400000 */
[----:B------:R-:W-:Y:S01]  /*1eee0*/  FMUL R19, R19, UR20 ;  /* 0x0000001413137c20 */ /* 0x000fe20008400000 */
[----:B------:R-:W-:Y:S01]  /*1eef0*/  @!P0 STG.E.U8 desc[UR14][R24.64+0x1], R4 ;  /* 0x0000010418008986 */ /* 0x000fe2000c10110e */
[----:B------:R-:W-:-:S02]  /*1ef00*/  ISETP.LT.OR P0, PT, R0, 0x1, !P2 ;  /* 0x000000010000780c */ /* 0x000fc40005701670 */
[----:B------:R-:W-:Y:S01]  /*1ef10*/  F2FP.SATFINITE.E4M3.F32.PACK_AB_MERGE_C R6, RZ, R6, RZ ;  /* 0x00000006ff06723e */ /* 0x000fe200048070ff */
[----:B------:R-:W-:Y:S01]  /*1ef20*/  FMUL R20, R20, UR20 ;  /* 0x0000001414147c20 */ /* 0x000fe20008400000 */
[----:B------:R-:W-:Y:S01]  /*1ef30*/  FMUL R21, R21, UR20 ;  /* 0x0000001415157c20 */ /* 0x000fe20008400000 */
[----:B------:R-:W-:Y:S01]  /*1ef40*/  FMUL R22, R22, UR20 ;  /* 0x0000001416167c20 */ /* 0x000fe20008400000 */
[----:B------:R-:W3:Y:S07]  /*1ef50*/  LDL.LU R41, [R1+0x204] ;  /* 0x0002040001297983 */ /* 0x000eee0000300800 */
[----:B------:R4:W-:Y:S01]  /*1ef60*/  @!P0 STG.E.U8 desc[UR14][R26.64], R5 ;  /* 0x000000051a008986 */ /* 0x0009e2000c10110e */
[----:B------:R-:W-:-:S02]  /*1ef70*/  ISETP.LT.OR P0, PT, R0, 0x2, !P2 ;  /* 0x000000020000780c */ /* 0x000fc40005701670 */
[----:B------:R-:W-:Y:S01]  /*1ef80*/  F2FP.SATFINITE.E4M3.F32.PACK_AB_MERGE_C R7, RZ, R7, RZ ;  /* 0x00000007ff07723e */ /* 0x000fe200048070ff */
[----:B------:R-:W5:Y:S01]  /*1ef90*/  LDL.LU R39, [R1+0x208] ;  /* 0x0002080001277983 */ /* 0x000f620000300800 */
[----:B------:R-:W-:Y:S02]  /*1efa0*/  F2FP.SATFINITE.E4M3.F32.PACK_AB_MERGE_C R8, RZ, R8, RZ ;  /* 0x00000008ff08723e */ /* 0x000fe400048070ff */
[----:B------:R-:W-:Y:S01]  /*1efb0*/  F2FP.SATFINITE.E4M3.F32.PACK_AB_MERGE_C R9, RZ, R9, RZ ;  /* 0x00000009ff09723e */ /* 0x000fe200048070ff */
[----:B------:R-:W-:Y:S01]  /*1efc0*/  FMUL R23, R23, UR20 ;  /* 0x0000001417177c20 */ /* 0x000fe20008400000 */
[----:B------:R-:W-:Y:S01]  /*1efd0*/  F2FP.SATFINITE.E4M3.F32.PACK_AB_MERGE_C R10, RZ, R10, RZ ;  /* 0x0000000aff0a723e */ /* 0x000fe200048070ff */
[----:B------:R-:W-:Y:S01]  /*1efe0*/  FMUL R152, R152, UR20 ;  /* 0x0000001498987c20 */ /* 0x000fe20008400000 */
[----:B------:R-:W-:Y:S01]  /*1eff0*/  F2FP.SATFINITE.E4M3.F32.PACK_AB_MERGE_C R11, RZ, R11, RZ ;  /* 0x0000000bff0b723e */ /* 0x000fe200048070ff */
[----:B------:R-:W3:Y:S04]  /*1f000*/  LDL.LU R35, [R1+0x20c] ;  /* 0x00020c0001237983 */ /* 0x000ee80000300800 */
[----:B------:R-:W-:Y:S01]  /*1f010*/  @!P0 STG.E.U8 desc[UR14][R26.64+0x1], R6 ;  /* 0x000001061a008986 */ /* 0x000fe2000c10110e */
[----:B------:R-:W-:-:S03]  /*1f020*/  ISETP.LT.OR P0, PT, R0, 0x9, !P2 ;  /* 0x000000090000780c */ /* 0x000fc60005701670 */
[----:B------:R-:W-:Y:S01]  /*1f030*/  @!P1 STG.E.U8 desc[UR14][R24.64+0x8], R7 ;  /* 0x0000080718009986 */ /* 0x000fe2000c10110e */
[----:B------:R-:W-:-:S03]  /*1f040*/  ISETP.LT.OR P1, PT, R0, 0xa, !P2 ;  /* 0x0000000a0000780c */ /* 0x000fc60005721670 */
[----:B------:R-:W-:Y:S01]  /*1f050*/  @!P5 STG.E.U8 desc[UR14][R24.64+0x9], R8 ;  /* 0x000009081800d986 */ /* 0x000fe2000c10110e */
[C---:B------:R-:W-:Y:S02]  /*1f060*/  ISETP.LT.OR P5, PT, R0.reuse, 0x11, !P3 ;  /* 0x000000110000780c */ /* 0x040fe40005fa1670 */
[----:B------:R-:W-:Y:S01]  /*1f070*/  F2FP.SATFINITE.E4M3.F32.PACK_AB_MERGE_C R12, RZ, R12, RZ ;  /* 0x0000000cff0c723e */ /* 0x000fe200048070ff */
[----:B------:R-:W-:Y:S01]  /*1f080*/  FMUL R153, R153, UR20 ;  /* 0x0000001499997c20 */ /* 0x000fe20008400000 */
[----:B------:R-:W-:Y:S01]  /*1f090*/  F2FP.SATFINITE.E4M3.F32.PACK_AB_MERGE_C R13, RZ, R13, RZ ;  /* 0x0000000dff0d723e */ /* 0x000fe200048070ff */
[----:B------:R-:W-:Y:S01]  /*1f0a0*/  @!P0 STG.E.U8 desc[UR14][R26.64+0x8], R9 ;  /* 0x000008091a008986 */ /* 0x000fe2000c10110e */
[----:B------:R-:W-:-:S03]  /*1f0b0*/  ISETP.LT.OR P0, PT, R0, 0x12, !P3 ;  /* 0x000000120000780c */ /* 0x000fc60005f01670 */
[----:B------:R-:W-:Y:S01]  /*1f0c0*/  @!P1 STG.E.U8 desc[UR14][R26.64+0x9], R10 ;  /* 0x0000090a1a009986 */ /* 0x000fe2000c10110e */
[----:B------:R-:W-:-:S03]  /*1f0d0*/  ISETP.LT.OR P1, PT, R0, 0x11, !P2 ;  /* 0x000000110000780c */ /* 0x000fc60005721670 */
[----:B------:R-:W-:Y:S01]  /*1f0e0*/  @!P5 STG.E.U8 desc[UR14][R24.64+0x10], R11 ;  /* 0x0000100b1800d986 */ /* 0x000fe2000c10110e */
[C---:B------:R-:W-:Y:S02]  /*1f0f0*/  ISETP.LT.OR P5, PT, R0.reuse, 0x12, !P2 ;  /* 0x000000120000780c */ /* 0x040fe400057a1670 */
[----:B------:R-:W-:Y:S01]  /*1f100*/  F2FP.SATFINITE.E4M3.F32.PACK_AB_MERGE_C R14, RZ, R14, RZ ;  /* 0x0000000eff0e723e */ /* 0x000fe200048070ff */
[----:B------:R-:W5:Y:S04]  /*1f110*/  LDL.LU R33, [R1+0x210] ;  /* 0x0002100001217983 */ /* 0x000f680000300800 */
[----:B------:R-:W-:Y:S01]  /*1f120*/  @!P0 STG.E.U8 desc[UR14][R24.64+0x11], R12 ;  /* 0x0000110c18008986 */ /* 0x000fe2000c10110e */
[----:B------:R-:W-:-:S03]  /*1f130*/  ISETP.LT.OR P0, PT, R0, 0x19, !P3 ;  /* 0x000000190000780c */ /* 0x000fc60005f01670 */
[----:B------:R-:W-:Y:S01]  /*1f140*/  @!P1 STG.E.U8 desc[UR14][R26.64+0x10], R13 ;  /* 0x0000100d1a009986 */ /* 0x000fe2000c10110e */
[C---:B------:R-:W-:Y:S02]  /*1f150*/  ISETP.LT.OR P1, PT, R0.reuse, 0x1a, !P3 ;  /* 0x0000001a0000780c */ /* 0x040fe40005f21670 */
[----:B------:R-:W-:Y:S02]  /*1f160*/  F2FP.SATFINITE.E4M3.F32.PACK_AB_MERGE_C R15, RZ, R15, RZ ;  /* 0x0000000fff0f723e */ /* 0x000fe400048070ff */
[----:B------:R-:W-:Y:S01]  /*1f170*/  F2FP.SATFINITE.E4M3.F32.PACK_AB_MERGE_C R16, RZ, R16, RZ ;  /* 0x00000010ff10723e */ /* 0x000fe200048070ff */
[----:B------:R-:W-:Y:S01]  /*1f180*/  @!P5 STG.E.U8 desc[UR14][R26.64+0x11], R14 ;  /* 0x0000110e1a00d986 */ /* 0x000fe2000c10110e */
[----:B------:R-:W-:-:S03]  /*1f190*/  ISETP.LT.OR P5, PT, R0, 0x19, !P2 ;  /* 0x000000190000780c */ /* 0x000fc600057a1670 */
[----:B------:R-:W-:Y:S01]  /*1f1a0*/  @!P0 STG.E.U8 desc[UR14][R24.64+0x18], R15 ;  /* 0x0000180f18008986 */ /* 0x000fe2000c10110e */
[----:B------:R-:W-:-:S03]  /*1f1b0*/  ISETP.LT.OR P0, PT, R0, 0x1a, !P2 ;  /* 0x0000001a0000780c */ /* 0x000fc60005701670 */
[----:B------:R-:W-:Y:S01]  /*1f1c0*/  @!P1 STG.E.U8 desc[UR14][R24.64+0x19], R16 ;  /* 0x0000191018009986 */ /* 0x000fe2000c10110e */
[----:B------:R-:W-:Y:S02]  /*1f1d0*/  ISETP.LT.OR P1, PT, R0, 0x21, !P3 ;  /* 0x000000210000780c */ /* 0x000fe40005f21670 */
[----:B------:R-:W-:Y:S01]  /*1f1e0*/  F2FP.SATFINITE.E4M3.F32.PACK_AB_MERGE_C R17, RZ, R17, RZ ;  /* 0x00000011ff11723e */ /* 0x000fe200048070ff */
[----:B------:R-:W5:Y:S01]  /*1f1f0*/  LDL.LU R32, [R1+0x214] ;  /* 0x0002140001207983 */ /* 0x000f620000300800 */
[----:B------:R-:W-:Y:S01]  /*1f200*/  F2FP.SATFINITE.E4M3.F32.PACK_AB_MERGE_C R18, RZ, R18, RZ ;  /* 0x00000012ff12723e */ /* 0x000fe200048070ff */
[----:B------:R-:W-:Y:S01]  /*1f210*/  FMUL R154, R154, UR20 ;  /* 0x000000149a9a7c20 */ /* 0x000fe20008400000 */
[----:B------:R-:W-:Y:S01]  /*1f220*/  F2FP.SATFINITE.E4M3.F32.PACK_AB_MERGE_C R19, RZ, R19, RZ ;  /* 0x00000013ff13723e */ /* 0x000fe200048070ff */
[----:B------:R-:W-:Y:S01]  /*1f230*/  @!P5 STG.E.U8 desc[UR14][R26.64+0x18], R17 ;  /* 0x000018111a00d986 */ /* 0x000fe2000c10110e */
[----:B------:R-:W-:Y:S01]  /*1f240*/  ISETP.LT.OR P5, PT, R0, 0x22, !P3 ;  /* 0x000000220000780c */ /* 0x000fe20005fa1670 */
[----:B------:R-:W-:Y:S01]  /*1f250*/  FMUL R156, R156, UR20 ;  /* 0x000000149c9c7c20 */ /* 0x000fe20008400000 */
[----:B------:R-:W-:Y:S01]  /*1f260*/  F2FP.SATFINITE.E4M3.F32.PACK_AB_MERGE_C R20, RZ, R20, RZ ;  /* 0x00000014ff14723e */ /* 0x000fe200048070ff */
[----:B------:R-:W-:Y:S01]  /*1f270*/  @!P0 STG.E.U8 desc[UR14][R26.64+0x19], R18 ;  /* 0x000019121a008986 */ /* 0x000fe2000c10110e */
[C---:B------:R-:W-:Y:S01]  /*1f280*/  ISETP.LT.OR P0, PT, R0.reuse, 0x21, !P2 ;  /* 0x000000210000780c */ /* 0x040fe20005701670 */
[----:B------:R-:W-:Y:S01]  /*1f290*/  FMUL R155, R155, UR20 ;  /* 0x000000149b9b7c20 */ /* 0x000fe20008400000 */
[----:B------:R-:W-:Y:S01]  /*1f2a0*/  F2FP.SATFINITE.E4M3.F32.PACK_AB_MERGE_C R21, RZ, R21, RZ ;  /* 0x00000015ff15723e */ /* 0x000fe200048070ff */
[----:B------:R-:W-:Y:S01]  /*1f2b0*/  @!P1 STG.E.U8 desc[UR14][R24.64+0x20], R19 ;  /* 0x0000201318009986 */ /* 0x000fe2000c10110e */
[----:B------:R-:W-:Y:S01]  /*1f2c0*/  ISETP.LT.OR P1, PT, R0, 0x22, !P2 ;  /* 0x000000220000780c */ /* 0x000fe20005721670 */
[----:B------:R-:W-:Y:S01]  /*1f2d0*/  FMUL R157, R157, UR20 ;  /* 0x000000149d9d7c20 */ /* 0x000fe20008400000 */
        /* <DEDUP_REMOVED lines=20> */
[C---:B------:R-:W-:Y:S01]  /*1f420*/  ISETP.LT.OR P6, PT, R0.reuse, 0x32, !P2 ;  /* 0x000000320000780c */ /* 0x040fe200057c1670 */
        /* <DEDUP_REMOVED lines=45> */
[----:B0-----:R-:W-:Y:S01]  /*1f700*/  F2FP.SATFINITE.E4M3.F32.PACK_AB_MERGE_C R3, RZ, R168, RZ ;  /* 0x000000a8ff03723e */ /* 0x001fe200048070ff */
        /* <DEDUP_REMOVED lines=11> */
[----:B----4-:R-:W-:Y:S01]  /*1f7c0*/  F2FP.SATFINITE.E4M3.F32.PACK_AB_MERGE_C R5, RZ, R170, RZ ;  /* 0x000000aaff05723e */ /* 0x010fe200048070ff */
        /* <DEDUP_REMOVED lines=8> */
[----:B------:R0:W-:Y:S01]  /*1f850*/  @!P1 STG.E.U8 desc[UR14][R24.64+0x49], R3 ;  /* 0x0000490318009986 */ /* 0x0001e2000c10110e */
[C---:B------:R-:W-:Y:S01]  /*1f860*/  ISETP.LT.OR P1, PT, R0.reuse, 0x52, !P3 ;  /* 0x000000520000780c */ /* 0x040fe20005f21670 */
[----:B------:R-:W-:Y:S01]  /*1f870*/  FMUL R181, R181, UR20 ;  /* 0x00000014b5b57c20 */ /* 0x000fe20008400000 */
[----:B------:R-:W-:Y:S01]  /*1f880*/  F2FP.SATFINITE.E4M3.F32.PACK_AB_MERGE_C R175, RZ, R175, RZ ;  /* 0x000000afffaf723e */ /* 0x000fe200048070ff */
[----:B------:R4:W-:Y:S01]  /*1f890*/  @!P6 STG.E.U8 desc[UR14][R26.64+0x49], R5 ;  /* 0x000049051a00e986 */ /* 0x0009e2000c10110e */
        /* <DEDUP_REMOVED lines=8> */
[----:B0-----:R-:W-:Y:S01]  /*1f920*/  F2FP.SATFINITE.E4M3.F32.PACK_AB_MERGE_C R3, RZ, R172, RZ ;  /* 0x000000acff03723e */ /* 0x001fe200048070ff */
[----:B------:R-:W-:Y:S01]  /*1f930*/  FMUL R183, R183, UR20 ;  /* 0x00000014b7b77c20 */ /* 0x000fe20008400000 */
[C---:B------:R-:W-:Y:S01]  /*1f940*/  ISETP.LT.OR P0, PT, R0.reuse, 0x59, !P3 ;  /* 0x000000590000780c */ /* 0x040fe20005f01670 */
[----:B------:R-:W-:Y:S01]  /*1f950*/  FMUL R185, R185, UR20 ;  /* 0x00000014b9b97c20 */ /* 0x000fe20008400000 */
[----:B----4-:R-:W-:Y:S01]  /*1f960*/  F2FP.SATFINITE.E4M3.F32.PACK_AB_MERGE_C R5, RZ, R174, RZ ;  /* 0x000000aeff05723e */ /* 0x010fe200048070ff */
        /* <DEDUP_REMOVED lines=8> */
[----:B------:R4:W-:Y:S01]  /*1f9f0*/  @!P6 STG.E.U8 desc[UR14][R26.64+0x51], R5 ;  /* 0x000051051a00e986 */ /* 0x0009e2000c10110e */
[C---:B------:R-:W-:Y:S01]  /*1fa00*/  ISETP.LT.OR P6, PT, R0.reuse, 0x5a, !P2 ;  /* 0x0000005a0000780c */ /* 0x040fe200057c1670 */
[----:B------:R-:W-:Y:S01]  /*1fa10*/  FMUL R187, R187, UR20 ;  /* 0x00000014bbbb7c20 */ /* 0x000fe20008400000 */
[----:B------:R-:W-:Y:S01]  /*1fa20*/  F2FP.SATFINITE.E4M3.F32.PACK_AB_MERGE_C R185, RZ, R185, RZ ;  /* 0x000000b9ffb9723e */ /* 0x000fe200048070ff */
[----:B------:R-:W-:Y:S01]  /*1fa30*/  @!P0 STG.E.U8 desc[UR14][R24.64+0x58], R175 ;  /* 0x000058af18008986 */ /* 0x000fe2000c10110e */
[----:B0-----:R-:W-:Y:S01]  /*1fa40*/  F2FP.SATFINITE.E4M3.F32.PACK_AB_MERGE_C R3, RZ, R176, RZ ;  /* 0x000000b0ff03723e */ /* 0x001fe200048070ff */
[----:B------:R-:W-:Y:S01]  /*1fa50*/  FMUL R189, R189, UR20 ;  /* 0x00000014bdbd7c20 */ /* 0x000fe20008400000 */
[----:B------:R-:W-:Y:S01]  /*1fa60*/  ISETP.LT.OR P0, PT, R0, 0x61, !P3 ;  /* 0x000000610000780c */ /* 0x000fe20005f01670 */
[----:B------:R-:W-:Y:S01]  /*1fa70*/  FMUL R190, R190, UR20 ;  /* 0x00000014bebe7c20 */ /* 0x000fe20008400000 */
[----:B------:R-:W-:Y:S01]  /*1fa80*/  FMUL R192, R192, UR20 ;  /* 0x00000014c0c07c20 */ /* 0x000fe20008400000 */
[----:B------:R0:W-:Y:S01]  /*1fa90*/  @!P1 STG.E.U8 desc[UR14][R24.64+0x59], R3 ;  /* 0x0000590318009986 */ /* 0x0001e2000c10110e */
[C---:B------:R-:W-:Y:S01]  /*1faa0*/  ISETP.LT.OR P1, PT, R0.reuse, 0x62, !P3 ;  /* 0x000000620000780c */ /* 0x040fe20005f21670 */
[----:B------:R-:W-:Y:S01]  /*1fab0*/  FMUL R191, R191, UR20 ;  /* 0x00000014bfbf7c20 */ /* 0x000fe20008400000 */
[----:B----4-:R-:W-:Y:S01]  /*1fac0*/  F2FP.SATFINITE.E4M3.F32.PACK_AB_MERGE_C R5, RZ, R178, RZ ;  /* 0x000000b2ff05723e */ /* 0x010fe200048070ff */
[----:B------:R-:W-:Y:S01]  /*1fad0*/  @!P5 STG.E.U8 desc[UR14][R26.64+0x58], R177 ;  /* 0x000058b11a00d986 */ /* 0x000fe2000c10110e */
        /* <DEDUP_REMOVED lines=12> */
[----:B------:R-:W-:Y:S01]  /*1fba0*/  F2FP.SATFINITE.E4M3.F32.PACK_AB_MERGE_C R191, RZ, R191, RZ ;  /* 0x000000bfffbf723e */ /* 0x000fe200048070ff */
[----:B------:R0:W-:Y:S01]  /*1fbb0*/  @!P1 STG.E.U8 desc[UR14][R24.64+0x61], R3 ;  /* 0x0000610318009986 */ /* 0x0001e2000c10110e */
[C---:B------:R-:W-:Y:S01]  /*1fbc0*/  ISETP.LT.OR P1, PT, R0.reuse, 0x6a, !P3 ;  /* 0x0000006a0000780c */ /* 0x040fe20005f21670 */
[----:B------:R-:W-:Y:S01]  /*1fbd0*/  FMUL R197, R197, UR20 ;  /* 0x00000014c5c57c20 */ /* 0x000fe20008400000 */
[----:B----4-:R-:W-:Y:S01]  /*1fbe0*/  F2FP.SATFINITE.E4M3.F32.PACK_AB_MERGE_C R5, RZ, R182, RZ ;  /* 0x000000b6ff05723e */ /* 0x010fe200048070ff */
[----:B------:R-:W-:Y:S01]  /*1fbf0*/  @!P5 STG.E.U8 desc[UR14][R26.64+0x60], R181 ;  /* 0x000060b51a00d986 */ /* 0x000fe2000c10110e */
[----:B------:R-:W-:Y:S01]  /*1fc00*/  ISETP.LT.OR P5, PT, R0, 0x69, !P2 ;  /* 0x000000690000780c */ /* 0x000fe200057a1670 */
        /* <DEDUP_REMOVED lines=13> */
[----:B------:R-:W-:Y:S01]  /*1fce0*/  ISETP.LT.OR P1, PT, R0, 0x72, !P3 ;  /* 0x000000720000780c */ /* 0x000fe20005f21670 */
[----:B------:R-:W-:Y:S01]  /*1fcf0*/  FMUL R202, R202, UR20 ;  /* 0x00000014caca7c20 */ /* 0x000fe20008400000 */
[----:B----4-:R-:W-:Y:S01]  /*1fd00*/  F2FP.SATFINITE.E4M3.F32.PACK_AB_MERGE_C R5, RZ, R186, RZ ;  /* 0x000000baff05723e */ /* 0x010fe200048070ff */
        /* <DEDUP_REMOVED lines=111> */
[----:B--2---:R-:W-:Y:S01]  /*20400*/  FMUL R2, R2, UR20 ;  /* 0x0000001402027c20 */ /* 0x004fe20008400000 */
        /* <DEDUP_REMOVED lines=8> */
[----:B------:R-:W4:Y:S01]  /*20490*/  LDL.LU R38, [R1+0x218] ;  /* 0x0002180001267983 */ /* 0x000f220000300800 */
[----:B------:R-:W-:-:S03]  /*204a0*/  F2FP.SATFINITE.E4M3.F32.PACK_AB_MERGE_C R233, RZ, R233, RZ ;  /* 0x000000e9ffe9723e */ /* 0x000fc600048070ff */
[----:B------:R0:W-:Y:S01]  /*204b0*/  @!P1 STG.E.U8 desc[UR14][R24.64+0xa1], R3 ;  /* 0x0000a10318009986 */ /* 0x0001e2000c10110e */
[C---:B------:R-:W-:Y:S02]  /*204c0*/  ISETP.LT.OR P1, PT, R0.reuse, 0xaa, !P3 ;  /* 0x000000aa0000780c */ /* 0x040fe40005f21670 */
[----:B--2---:R-:W-:Y:S01]  /*204d0*/  F2FP.SATFINITE.E4M3.F32.PACK_AB_MERGE_C R5, RZ, R214, RZ ;  /* 0x000000d6ff05723e */ /* 0x004fe200048070ff */
[----:B------:R-:W-:Y:S01]  /*204e0*/  @!P5 STG.E.U8 desc[UR14][R26.64+0xa0], R213 ;  /* 0x0000a0d51a00d986 */ /* 0x000fe2000c10110e */
[----:B------:R-:W-:-:S03]  /*204f0*/  ISETP.LT.OR P5, PT, R0, 0xa9, !P2 ;  /* 0x000000a90000780c */ /* 0x000fc600057a1670 */
[----:B------:R2:W-:Y:S01]  /*20500*/  @!P6 STG.E.U8 desc[UR14][R26.64+0xa1], R5 ;  /* 0x0000a1051a00e986 */ /* 0x0005e2000c10110e */
[C---:B------:R-:W-:Y:S02]  /*20510*/  ISETP.LT.OR P6, PT, R0.reuse, 0xaa, !P2 ;  /* 0x000000aa0000780c */ /* 0x040fe400057c1670 */
[----:B0-----:R-:W-:Y:S01]  /*20520*/  F2FP.SATFINITE.E4M3.F32.PACK_AB_MERGE_C R3, RZ, R216, RZ ;  /* 0x000000d8ff03723e */ /* 0x001fe200048070ff */
[----:B------:R-:W-:Y:S01]  /*20530*/  @!P0 STG.E.U8 desc[UR14][R24.64+0xa8], R215 ;  /* 0x0000a8d718008986 */ /* 0x000fe2000c10110e */
[----:B------:R-:W-:-:S03]  /*20540*/  ISETP.LT.OR P0, PT, R0, 0xb1, !P3 ;  /* 0x000000b10000780c */ /* 0x000fc60005f01670 */
        /* <DEDUP_REMOVED lines=38> */
[----:B------:R-:W4:Y:S04]  /*207b0*/  LDL.LU R37, [R1+0x21c] ;  /* 0x00021c0001257983 */ /* 0x000f280000300800 */
[----:B------:R-:W-:Y:S01]  /*207c0*/  @!P1 STG.E.U8 desc[UR14][R24.64+0xc9], R3 ;  /* 0x0000c90318009986 */ /* 0x000fe2000c10110e */
[C---:B------:R-:W-:Y:S02]  /*207d0*/  ISETP.LT.OR P1, PT, R0.reuse, 0xd2, !P3 ;  /* 0x000000d20000780c */ /* 0x040fe40005f21670 */
[----:B--2---:R-:W-:Y:S01]  /*207e0*/  F2FP.SATFINITE.E4M3.F32.PACK_AB_MERGE_C R5, RZ, R234, RZ ;  /* 0x000000eaff05723e */ /* 0x004fe200048070ff */
[----:B------:R-:W2:Y:S01]  /*207f0*/  LDL.LU R36, [R1+0x220] ;  /* 0x0002200001247983 */ /* 0x000ea20000300800 */
[----:B------:R-:W-:Y:S01]  /*20800*/  F2FP.SATFINITE.E4M3.F32.PACK_AB_MERGE_C R7, RZ, R236, RZ ;  /* 0x000000ecff07723e */ /* 0x000fe200048070ff */
[----:B---3--:R-:W-:Y:S01]  /*20810*/  FMUL R4, R35, UR20 ;  /* 0x0000001423047c20 */ /* 0x008fe20008400000 */
[----:B------:R-:W-:Y:S01]  /*20820*/  F2FP.SATFINITE.E4M3.F32.PACK_AB_MERGE_C R9, RZ, R2, RZ ;  /* 0x00000002ff09723e */ /* 0x000fe200048070ff */
[----:B------:R-:W-:Y:S01]  /*20830*/  FMUL R2, R41, UR20 ;  /* 0x0000001429027c20 */ /* 0x000fe20008400000 */
[----:B------:R-:W3:Y:S04]  /*20840*/  LDL.LU R35, [R1+0x224] ;  /* 0x0002240001237983 */ /* 0x000ee80000300800 */
[----:B------:R-:W-:Y:S01]  /*20850*/  @!P0 STG.E.U8 desc[UR14][R24.64+0xc8], R231 ;  /* 0x0000c8e718008986 */ /* 0x000fe2000c10110e */
[----:B------:R-:W-:-:S03]  /*20860*/  ISETP.LT.OR P0, PT, R0, 0xd1, !P3 ;  /* 0x000000d10000780c */ /* 0x000fc60005f01670 */
[----:B------:R-:W-:Y:S01]  /*20870*/  @!P5 STG.E.U8 desc[UR14][R26.64+0xc8], R233 ;  /* 0x0000c8e91a00d986 */ /* 0x000fe2000c10110e */
[----:B------:R-:W-:-:S03]  /*20880*/  ISETP.LT.OR P5, PT, R0, 0xd1, !P2 ;  /* 0x000000d10000780c */ /* 0x000fc600057a1670 */
[----:B------:R5:W-:Y:S01]  /*20890*/  @!P6 STG.E.U8 desc[UR14][R26.64+0xc9], R5 ;  /* 0x0000c9051a00e986 */ /* 0x000be2000c10110e */
[----:B------:R-:W-:-:S03]  /*208a0*/  ISETP.LT.OR P6, PT, R0, 0xd2, !P2 ;  /* 0x000000d20000780c */ /* 0x000fc600057c1670 */
[----:B------:R0:W-:Y:S01]  /*208b0*/  @!P1 STG.E.U8 desc[UR14][R24.64+0xd1], R7 ;  /* 0x0000d10718009986 */ /* 0x0001e2000c10110e */
[----:B-----5:R-:W-:-:S03]  /*208c0*/  FMUL R5, R33, UR20 ;  /* 0x0000001421057c20 */ /* 0x020fc60008400000 */
[----:B------:R-:W5:Y:S01]  /*208d0*/  LDL.LU R33, [R1+0x228] ;  /* 0x0002280001217983 */ /* 0x000f620000300800 */
[----:B0-----:R-:W-:Y:S01]  /*208e0*/  F2FP.SATFINITE.E4M3.F32.PACK_AB_MERGE_C R7, RZ, R2, RZ ;  /* 0x00000002ff07723e */ /* 0x001fe200048070ff */
[----:B------:R-:W-:Y:S02]  /*208f0*/  FMUL R2, R32, UR20 ;  /* 0x0000001420027c20 */ /* 0x000fe40008400000 */
[----:B------:R-:W5:Y:S04]  /*20900*/  LDL.LU R41, [R1+0x22c] ;  /* 0x00022c0001297983 */ /* 0x000f680000300800 */
[----:B------:R-:W5:Y:S01]  /*20910*/  LDL.LU R32, [R1+0x230] ;  /* 0x0002300001207983 */ /* 0x000f620000300800 */
[----:B------:R-:W-:Y:S01]  /*20920*/  F2FP.SATFINITE.E4M3.F32.PACK_AB_MERGE_C R235, RZ, R235, RZ ;  /* 0x000000ebffeb723e */ /* 0x000fe200048070ff */
[----:B------:R-:W-:Y:S01]  /*20930*/  FMUL R3, R39, UR20 ;  /* 0x0000001427037c20 */ /* 0x000fe20008400000 */
[----:B------:R-:W-:Y:S01]  /*20940*/  F2FP.SATFINITE.E4M3.F32.PACK_AB_MERGE_C R237, RZ, R237, RZ ;  /* 0x000000edffed723e */ /* 0x000fe200048070ff */
[----:B------:R-:W5:Y:S04]  /*20950*/  LDL.LU R39, [R1+0x234] ;  /* 0x0002340001277983 */ /* 0x000f680000300800 */
[----:B------:R-:W-:Y:S01]  /*20960*/  @!P0 STG.E.U8 desc[UR14][R24.64+0xd0], R235 ;  /* 0x0000d0eb18008986 */ /* 0x000fe2000c10110e */
[----:B------:R-:W-:-:S02]  /*20970*/  ISETP.LT.OR P0, PT, R0, 0xd9, !P3 ;  /* 0x000000d90000780c */ /* 0x000fc40005f01670 */
[C---:B------:R-:W-:Y:S01]  /*20980*/  ISETP.LT.OR P1, PT, R0.reuse, 0xda, !P3 ;  /* 0x000000da0000780c */ /* 0x040fe20005f21670 */
[----:B------:R-:W-:Y:S01]  /*20990*/  @!P5 STG.E.U8 desc[UR14][R26.64+0xd0], R237 ;  /* 0x0000d0ed1a00d986 */ /* 0x000fe2000c10110e */
[----:B------:R-:W-:Y:S02]  /*209a0*/  ISETP.LT.OR P5, PT, R0, 0xd9, !P2 ;  /* 0x000000d90000780c */ /* 0x000fe400057a1670 */
[----:B------:R-:W-:Y:S01]  /*209b0*/  F2FP.SATFINITE.E4M3.F32.PACK_AB_MERGE_C R11, RZ, R3, RZ ;  /* 0x00000003ff0b723e */ /* 0x000fe200048070ff */
[----:B------:R0:W-:Y:S01]  /*209c0*/  @!P6 STG.E.U8 desc[UR14][R26.64+0xd1], R9 ;  /* 0x0000d1091a00e986 */ /* 0x0001e2000c10110e */
[----:B------:R-:W-:-:S05]  /*209d0*/  F2FP.SATFINITE.E4M3.F32.PACK_AB_MERGE_C R13, RZ, R4, RZ ;  /* 0x00000004ff0d723e */ /* 0x000fca00048070ff */
[----:B------:R1:W-:Y:S01]  /*209e0*/  @!P0 STG.E.U8 desc[UR14][R24.64+0xd8], R7 ;  /* 0x0000d80718008986 */ /* 0x0003e2000c10110e */
[----:B0-----:R-:W-:-:S03]  /*209f0*/  F2FP.SATFINITE.E4M3.F32.PACK_AB_MERGE_C R9, RZ, R5, RZ ;  /* 0x00000005ff09723e */ /* 0x001fc600048070ff */
[----:B------:R0:W-:Y:S01]  /*20a00*/  @!P1 STG.E.U8 desc[UR14][R24.64+0xd9], R11 ;  /* 0x0000d90b18009986 */ /* 0x0001e2000c10110e */
[----:B-1----:R-:W-:-:S03]  /*20a10*/  F2FP.SATFINITE.E4M3.F32.PACK_AB_MERGE_C R7, RZ, R2, RZ ;  /* 0x00000002ff07723e */ /* 0x002fc600048070ff */
[----:B------:R1:W-:Y:S01]  /*20a20*/  @!P5 STG.E.U8 desc[UR14][R26.64+0xd8], R13 ;  /* 0x0000d80d1a00d986 */ /* 0x0003e2000c10110e */
[----:B----4-:R-:W-:-:S03]  /*20a30*/  FMUL R3, R38, UR20 ;  /* 0x0000001426037c20 */ /* 0x010fc60008400000 */
[----:B------:R-:W4:Y:S02]  /*20a40*/  LDL.LU R38, [R1+0x238] ;  /* 0x0002380001267983 */ /* 0x000f240000300800 */
[----:B0-----:R-:W-:Y:S01]  /*20a50*/  F2FP.SATFINITE.E4M3.F32.PACK_AB_MERGE_C R11, RZ, R3, RZ ;  /* 0x00000003ff0b723e */ /* 0x001fe200048070ff */
[----:B------:R-:W-:Y:S02]  /*20a60*/  FMUL R4, R37, UR20 ;  /* 0x0000001425047c20 */ /* 0x000fe40008400000 */
[----:B------:R-:W4:Y:S01]  /*20a70*/  LDL.LU R37, [R1+0x23c] ;  /* 0x00023c0001257983 */ /* 0x000f220000300800 */
[----:B--2---:R-:W-:-:S03]  /*20a80*/  FMUL R5, R36, UR20 ;  /* 0x0000001424057c20 */ /* 0x004fc60008400000 */
[----:B------:R-:W2:Y:S01]  /*20a90*/  LDL.LU R36, [R1+0x240] ;  /* 0x0002400001247983 */ /* 0x000ea20000300800 */
[----:B---3--:R-:W-:-:S03]  /*20aa0*/  FMUL R2, R35, UR20 ;  /* 0x0000001423027c20 */ /* 0x008fc60008400000 */
[----:B------:R-:W3:Y:S01]  /*20ab0*/  LDL.LU R35, [R1+0x244] ;  /* 0x0002440001237983 */ /* 0x000ee20000300800 */
[----:B-1----:R-:W-:Y:S01]  /*20ac0*/  F2FP.SATFINITE.E4M3.F32.PACK_AB_MERGE_C R13, RZ, R4, RZ ;  /* 0x00000004ff0d723e */ /* 0x002fe200048070ff */
[----:B-----5:R-:W-:Y:S02]  /*20ad0*/  FMUL R3, R33, UR20 ;  /* 0x0000001421037c20 */ /* 0x020fe40008400000 */
[----:B------:R-:W5:Y:S01]  /*20ae0*/  LDL.LU R33, [R1+0x248] ;  /* 0x0002480001217983 */ /* 0x000f620000300800 */
[----:B------:R-:W-:-:S03]  /*20af0*/  FMUL R4, R32, UR20 ;  /* 0x0000001420047c20 */ /* 0x000fc60008400000 */
[----:B------:R-:W5:Y:S01]  /*20b00*/  LDL.LU R32, [R1+0x24c] ;  /* 0x00024c0001207983 */ /* 0x000f620000300800 */
[C---:B------:R-:W-:Y:S02]  /*20b10*/  ISETP.LT.OR P6, PT, R0.reuse, 0xda, !P2 ;  /* 0x000000da0000780c */ /* 0x040fe400057c1670 */
[C---:B------:R-:W-:Y:S02]  /*20b20*/  ISETP.LT.OR P5, PT, R0.reuse, 0xe1, !P3 ;  /* 0x000000e10000780c */ /* 0x040fe40005fa1670 */
[C---:B------:R-:W-:Y:S02]  /*20b30*/  ISETP.LT.OR P1, PT, R0.reuse, 0xe2, !P2 ;  /* 0x000000e20000780c */ /* 0x040fe40005721670 */
[----:B------:R-:W-:-:S07]  /*20b40*/  ISETP.LT.OR P0, PT, R0, 0xe1, !P2 ;  /* 0x000000e10000780c */ /* 0x000fce0005701670 */
[----:B------:R0:W-:Y:S01]  /*20b50*/  @!P6 STG.E.U8 desc[UR14][R26.64+0xd9], R9 ;  /* 0x0000d9091a00e986 */ /* 0x0001e2000c10110e */
[----:B------:R-:W-:Y:S02]  /*20b60*/  ISETP.LT.OR P6, PT, R0, 0xe2, !P3 ;  /* 0x000000e20000780c */ /* 0x000fe40005fc1670 */
[----:B------:R-:W-:Y:S01]  /*20b70*/  F2FP.SATFINITE.E4M3.F32.PACK_AB_MERGE_C R5, RZ, R5, RZ ;  /* 0x00000005ff05723e */ /* 0x000fe200048070ff */
[----:B------:R-:W-:Y:S01]  /*20b80*/  @!P5 STG.E.U8 desc[UR14][R24.64+0xe0], R7 ;  /* 0x0000e0071800d986 */ /* 0x000fe2000c10110e */
[----:B0-----:R-:W-:Y:S01]  /*20b90*/  F2FP.SATFINITE.E4M3.F32.PACK_AB_MERGE_C R9, RZ, R2, RZ ;  /* 0x00000002ff09723e */ /* 0x001fe200048070ff */
[----:B------:R-:W-:-:S08]  /*20ba0*/  FMUL R2, R41, UR20 ;  /* 0x0000001429027c20 */ /* 0x000fd00008400000 */
[----:B------:R-:W-:Y:S01]  /*20bb0*/  @!P6 STG.E.U8 desc[UR14][R24.64+0xe1], R11 ;  /* 0x0000e10b1800e986 */ /* 0x000fe2000c10110e */
[----:B------:R-:W-:-:S03]  /*20bc0*/  ISETP.LT.OR P6, PT, R0, 0xe9, !P3 ;  /* 0x000000e90000780c */ /* 0x000fc60005fc1670 */
[----:B------:R0:W-:Y:S04]  /*20bd0*/  @!P1 STG.E.U8 desc[UR14][R26.64+0xe1], R5 ;  /* 0x0000e1051a009986 */ /* 0x0001e8000c10110e */
[----:B------:R-:W5:Y:S01]  /*20be0*/  LDL.LU R41, [R1+0x250] ;  /* 0x0002500001297983 */ /* 0x000f620000300800 */
[----:B------:R-:W-:-:S03]  /*20bf0*/  ISETP.LT.OR P5, PT, R0, 0xea, !P2 ;  /* 0x000000ea0000780c */ /* 0x000fc600057a1670 */
[----:B------:R1:W-:Y:S01]  /*20c00*/  @!P0 STG.E.U8 desc[UR14][R26.64+0xe0], R13 ;  /* 0x0000e00d1a008986 */ /* 0x0003e2000c10110e */
[----:B0-----:R-:W-:Y:S01]  /*20c10*/  F2FP.SATFINITE.E4M3.F32.PACK_AB_MERGE_C R5, RZ, R2, RZ ;  /* 0x00000002ff05723e */ /* 0x001fe200048070ff */
[----:B------:R-:W-:Y:S02]  /*20c20*/  FMUL R2, R39, UR20 ;  /* 0x0000001427027c20 */ /* 0x000fe40008400000 */
[----:B------:R-:W5:Y:S01]  /*20c30*/  LDL.LU R39, [R1+0x254] ;  /* 0x0002540001277983 */ /* 0x000f620000300800 */
[----:B------:R-:W-:Y:S02]  /*20c40*/  ISETP.LT.OR P0, PT, R0, 0xea, !P3 ;  /* 0x000000ea0000780c */ /* 0x000fe40005f01670 */
[----:B------:R-:W-:Y:S02]  /*20c50*/  F2FP.SATFINITE.E4M3.F32.PACK_AB_MERGE_C R7, RZ, R3, RZ ;  /* 0x00000003ff07723e */ /* 0x000fe400048070ff */
[----:B------:R-:W-:Y:S02]  /*20c60*/  F2FP.SATFINITE.E4M3.F32.PACK_AB_MERGE_C R11, RZ, R4, RZ ;  /* 0x00000004ff0b723e */ /* 0x000fe400048070ff */
[----:B-1----:R-:W-:Y:S01]  /*20c70*/  F2FP.SATFINITE.E4M3.F32.PACK_AB_MERGE_C R13, RZ, R2, RZ ;  /* 0x00000002ff0d723e */ /* 0x002fe200048070ff */
[----:B------:R-:W-:Y:S06]  /*20c80*/  @!P6 STG.E.U8 desc[UR14][R24.64+0xe8], R9 ;  /* 0x0000e8091800e986 */ /* 0x000fec000c10110e */
[----:B------:R0:W-:Y:S04]  /*20c90*/  @!P0 STG.E.U8 desc[UR14][R24.64+0xe9], R7 ;  /* 0x0000e90718008986 */ /* 0x0001e8000c10110e */
[----:B------:R1:W-:Y:S01]  /*20ca0*/  @!P5 STG.E.U8 desc[UR14][R26.64+0xe9], R11 ;  /* 0x0000e90b1a00d986 */ /* 0x0003e2000c10110e */
[----:B----4-:R-:W-:-:S03]  /*20cb0*/  FMUL R3, R38, UR20 ;  /* 0x0000001426037c20 */ /* 0x010fc60008400000 */
[----:B------:R-:W4:Y:S02]  /*20cc0*/  LDL.LU R38, [R1+0x258] ;  /* 0x0002580001267983 */ /* 0x000f240000300800 */
[----:B0-----:R-:W-:Y:S01]  /*20cd0*/  F2FP.SATFINITE.E4M3.F32.PACK_AB_MERGE_C R7, RZ, R3, RZ ;  /* 0x00000003ff07723e */ /* 0x001fe200048070ff */
[----:B------:R-:W-:Y:S02]  /*20ce0*/  FMUL R4, R37, UR20 ;  /* 0x0000001425047c20 */ /* 0x000fe40008400000 */
[----:B------:R-:W4:Y:S01]  /*20cf0*/  LDL.LU R37, [R1+0x25c] ;  /* 0x00025c0001257983 */ /* 0x000f220000300800 */
[----:B--2---:R-:W-:-:S03]  /*20d00*/  FMUL R2, R36, UR20 ;  /* 0x0000001424027c20 */ /* 0x004fc60008400000 */
[----:B------:R-:W2:Y:S02]  /*20d10*/  LDL.LU R36, [R1+0x260] ;  /* 0x0002600001247983 */ /* 0x000ea40000300800 */
[----:B------:R-:W-:Y:S01]  /*20d20*/  F2FP.SATFINITE.E4M3.F32.PACK_AB_MERGE_C R9, RZ, R2, RZ ;  /* 0x00000002ff09723e */ /* 0x000fe200048070ff */
[----:B---3--:R-:W-:Y:S02]  /*20d30*/  FMUL R2, R35, UR20 ;  /* 0x0000001423027c20 */ /* 0x008fe40008400000 */
[----:B------:R-:W3:Y:S03]  /*20d40*/  LDL.LU R35, [R1+0x264] ;  /* 0x0002640001237983 */ /* 0x000ee60000300800 */
        /* <DEDUP_REMOVED lines=10> */
[----:B------:R-:W-:-:S03]  /*20df0*/  ISETP.LT.OR P1, PT, R0, 0xf1, !P2 ;  /* 0x000000f10000780c */ /* 0x000fc60005721670 */
[----:B------:R1:W-:Y:S01]  /*20e00*/  @!P6 STG.E.U8 desc[UR14][R24.64+0xf0], R13 ;  /* 0x0000f00d1800e986 */ /* 0x0003e2000c10110e */
[----:B------:R-:W-:-:S03]  /*20e10*/  ISETP.LT.OR P6, PT, R0, 0xf9, !P3 ;  /* 0x000000f90000780c */ /* 0x000fc60005fc1670 */
[----:B------:R1:W-:Y:S01]  /*20e20*/  @!P0 STG.E.U8 desc[UR14][R24.64+0xf1], R7 ;  /* 0x0000f10718008986 */ /* 0x0003e2000c10110e */
[----:B------:R-:W-:Y:S02]  /*20e30*/  ISETP.LT.OR P3, PT, R0, 0xfa, !P3 ;  /* 0x000000fa0000780c */ /* 0x000fe40005f61670 */
[----:B0-----:R-:W-:Y:S02]  /*20e40*/  F2FP.SATFINITE.E4M3.F32.PACK_AB_MERGE_C R5, RZ, R4, RZ ;  /* 0x00000004ff05723e */ /* 0x001fe400048070ff */
[----:B-1----:R-:W-:Y:S02]  /*20e50*/  F2FP.SATFINITE.E4M3.F32.PACK_AB_MERGE_C R13, RZ, R3, RZ ;  /* 0x00000003ff0d723e */ /* 0x002fe400048070ff */
[----:B------:R-:W-:Y:S01]  /*20e60*/  F2FP.SATFINITE.E4M3.F32.PACK_AB_MERGE_C R7, RZ, R2, RZ ;  /* 0x00000002ff07723e */ /* 0x000fe200048070ff */
[----:B------:R-:W-:Y:S02]  /*20e70*/  FMUL R2, R41, UR20 ;  /* 0x0000001429027c20 */ /* 0x000fe40008400000 */
[----:B------:R-:W5:Y:S04]  /*20e80*/  LDL.LU R41, [R1+0x270] ;  /* 0x0002700001297983 */ /* 0x000f680000300800 */
[----:B------:R0:W-:Y:S01]  /*20e90*/  @!P5 STG.E.U8 desc[UR14][R26.64+0xf1], R9 ;  /* 0x0000f1091a00d986 */ /* 0x0001e2000c10110e */
[----:B------:R-:W-:-:S03]  /*20ea0*/  FMUL R3, R39, UR20 ;  /* 0x0000001427037c20 */ /* 0x000fc60008400000 */
[----:B------:R-:W5:Y:S01]  /*20eb0*/  LDL.LU R39, [R1+0x274] ;  /* 0x0002740001277983 */ /* 0x000f620000300800 */
[----:B------:R-:W-:-:S03]  /*20ec0*/  ISETP.LT.OR P5, PT, R0, 0xf9, !P2 ;  /* 0x000000f90000780c */ /* 0x000fc600057a1670 */
[----:B------:R-:W-:Y:S01]  /*20ed0*/  @!P1 STG.E.U8 desc[UR14][R26.64+0xf0], R5 ;  /* 0x0000f0051a009986 */ /* 0x000fe2000c10110e */
[----:B0-----:R-:W-:-:S03]  /*20ee0*/  F2FP.SATFINITE.E4M3.F32.PACK_AB_MERGE_C R9, RZ, R2, RZ ;  /* 0x00000002ff09723e */ /* 0x001fc600048070ff */
[----:B------:R0:W-:Y:S04]  /*20ef0*/  @!P6 STG.E.U8 desc[UR14][R24.64+0xf8], R11 ;  /* 0x0000f80b1800e986 */ /* 0x0001e8000c10110e */
[----:B------:R1:W-:Y:S01]  /*20f00*/  @!P3 STG.E.U8 desc[UR14][R24.64+0xf9], R13 ;  /* 0x0000f90d1800b986 */ /* 0x0003e2000c10110e */
[----:B0-----:R-:W-:-:S03]  /*20f10*/  F2FP.SATFINITE.E4M3.F32.PACK_AB_MERGE_C R11, RZ, R3, RZ ;  /* 0x00000003ff0b723e */ /* 0x001fc600048070ff */
[----:B------:R0:W-:Y:S01]  /*20f20*/  @!P5 STG.E.U8 desc[UR14][R26.64+0xf8], R7 ;  /* 0x0000f8071a00d986 */ /* 0x0001e2000c10110e */
[----:B----4-:R-:W-:-:S03]  /*20f30*/  FMUL R4, R38, UR20 ;  /* 0x0000001426047c20 */ /* 0x010fc60008400000 */
[----:B------:R-:W4:Y:S02]  /*20f40*/  LDL.LU R38, [R1+0x278] ;  /* 0x0002780001267983 */ /* 0x000f240000300800 */
[----:B-1----:R-:W-:Y:S01]  /*20f50*/  F2FP.SATFINITE.E4M3.F32.PACK_AB_MERGE_C R13, RZ, R4, RZ ;  /* 0x00000004ff0d723e */ /* 0x002fe200048070ff */
[----:B------:R-:W-:Y:S02]  /*20f60*/  FMUL R5, R37, UR20 ;  /* 0x0000001425057c20 */ /* 0x000fe40008400000 */
[----:B------:R-:W4:Y:S01]  /*20f70*/  LDL.LU R37, [R1+0x27c] ;  /* 0x00027c0001257983 */ /* 0x000f220000300800 */
[----:B--2---:R-:W-:-:S03]  /*20f80*/  FMUL R2, R36, UR20 ;  /* 0x0000001424027c20 */ /* 0x004fc60008400000 */
[----:B------:R-:W2:Y:S01]  /*20f90*/  LDL.LU R36, [R1+0x280] ;  /* 0x0002800001247983 */ /* 0x000ea20000300800 */
[----:B---3--:R-:W-:-:S03]  /*20fa0*/  FMUL R3, R35, UR20 ;  /* 0x0000001423037c20 */ /* 0x008fc60008400000 */
[----:B------:R-:W3:Y:S01]  /*20fb0*/  LDL.LU R35, [R1+0x284] ;  /* 0x0002840001237983 */ /* 0x000ee20000300800 */
[----:B0-----:R-:W-:Y:S01]  /*20fc0*/  F2FP.SATFINITE.E4M3.F32.PACK_AB_MERGE_C R7, RZ, R2, RZ ;  /* 0x00000002ff07723e */ /* 0x001fe200048070ff */
[----:B-----5:R-:W-:Y:S02]  /*20fd0*/  FMUL R4, R33, UR20 ;  /* 0x0000001421047c20 */ /* 0x020fe40008400000 */
[----:B------:R-:W5:Y:S01]  /*20fe0*/  LDL.LU R33, [R1+0x288] ;  /* 0x0002880001217983 */ /* 0x000f620000300800 */
[----:B------:R-:W-:-:S03]  /*20ff0*/  FMUL R2, R32, UR20 ;  /* 0x0000001420027c20 */ /* 0x000fc60008400000 */
[----:B------:R-:W5:Y:S01]  /*21000*/  LDL.LU R32, [R1+0x28c] ;  /* 0x00028c0001207983 */ /* 0x000f620000300800 */
[----:B------:R-:W-:Y:S02]  /*21010*/  ISETP.GE.AND P1, PT, R34, 0x81, PT ;  /* 0x000000812200780c */ /* 0x000fe40003f26270 */
[C---:B------:R-:W-:Y:S02]  /*21020*/  ISETP.LT.OR P2, PT, R0.reuse, 0xfa, !P2 ;  /* 0x000000fa0000780c */ /* 0x040fe40005741670 */
[C---:B------:R-:W-:Y:S02]  /*21030*/  ISETP.LT.OR P6, PT, R0.reuse, 0x1, !P1 ;  /* 0x000000010000780c */ /* 0x040fe40004fc1670 */
[----:B------:R-:W-:Y:S02]  /*21040*/  ISETP.LT.OR P3, PT, R0, 0x2, !P1 ;  /* 0x000000020000780c */ /* 0x000fe40004f61670 */
[----:B------:R-:W-:-:S07]  /*21050*/  ISETP.GE.AND P0, PT, R34, 0x89, PT ;  /* 0x000000892200780c */ /* 0x000fce0003f06270 */
[----:B------:R0:W-:Y:S04]  /*21060*/  @!P2 STG.E.U8 desc[UR14][R26.64+0xf9], R9 ;  /* 0x0000f9091a00a986 */ /* 0x0001e8000c10110e */
[----:B------:R-:W-:Y:S01]  /*21070*/  @!P6 STG.E.U8 desc[UR14][R30.64], R11 ;  /* 0x0000000b1e00e986 */ /* 0x000fe2000c10110e */
[C---:B------:R-:W-:Y:S02]  /*21080*/  ISETP.LT.OR P6, PT, R0.reuse, 0x2, !P0 ;  /* 0x000000020000780c */ /* 0x040fe400047c1670 */
[C---:B------:R-:W-:Y:S01]  /*21090*/  ISETP.LT.OR P5, PT, R0.reuse, 0x1, !P0 ;  /* 0x000000010000780c */ /* 0x040fe200047a1670 */
[----:B------:R1:W-:Y:S01]  /*210a0*/  @!P3 STG.E.U8 desc[UR14][R30.64+0x1], R13 ;  /* 0x0000010d1e00b986 */ /* 0x0003e2000c10110e */
[----:B------:R-:W-:Y:S02]  /*210b0*/  ISETP.LT.OR P2, PT, R0, 0xa, !P1 ;  /* 0x0000000a0000780c */ /* 0x000fe40004f41670 */
[----:B0-----:R-:W-:-:S02]  /*210c0*/  F2FP.SATFINITE.E4M3.F32.PACK_AB_MERGE_C R9, RZ, R3, RZ ;  /* 0x00000003ff09723e */ /* 0x001fc400048070ff */
[----:B------:R-:W-:Y:S01]  /*210d0*/  ISETP.LT.OR P3, PT, R0, 0x9, !P1 ;  /* 0x000000090000780c */ /* 0x000fe20004f61670 */
[----:B------:R-:W-:Y:S01]  /*210e0*/  FMUL R3, R41, UR20 ;  /* 0x0000001429037c20 */ /* 0x000fe20008400000 */
[----:B-1----:R-:W-:Y:S01]  /*210f0*/  F2FP.SATFINITE.E4M3.F32.PACK_AB_MERGE_C R13, RZ, R2, RZ ;  /* 0x00000002ff0d723e */ /* 0x002fe200048070ff */
[----:B------:R-:W5:Y:S01]  /*21100*/  LDL.LU R41, [R1+0x290] ;  /* 0x0002900001297983 */ /* 0x000f620000300800 */
[----:B------:R-:W-:Y:S02]  /*21110*/  F2FP.SATFINITE.E4M3.F32.PACK_AB_MERGE_C R5, RZ, R5, RZ ;  /* 0x00000005ff05723e */ /* 0x000fe400048070ff */
[----:B------:R-:W-:Y:S01]  /*21120*/  F2FP.SATFINITE.E4M3.F32.PACK_AB_MERGE_C R11, RZ, R4, RZ ;  /* 0x00000004ff0b723e */ /* 0x000fe200048070ff */
[----:B------:R0:W-:Y:S01]  /*21130*/  @!P6 STG.E.U8 desc[UR14][R28.64+0x1], R7 ;  /* 0x000001071c00e986 */ /* 0x0001e2000c10110e */
[----:B------:R-:W-:-:S03]  /*21140*/  FMUL R2, R39, UR20 ;  /* 0x0000001427027c20 */ /* 0x000fc60008400000 */
[----:B------:R-:W5:Y:S01]  /*21150*/  LDL.LU R39, [R1+0x294] ;  /* 0x0002940001277983 */ /* 0x000f620000300800 */
[----:B------:R-:W-:Y:S02]  /*21160*/  ISETP.LT.OR P6, PT, R0, 0xa, !P0 ;  /* 0x0000000a0000780c */ /* 0x000fe400047c1670 */
[----:B0-----:R-:W-:Y:S01]  /*21170*/  F2FP.SATFINITE.E4M3.F32.PACK_AB_MERGE_C R7, RZ, R2, RZ ;  /* 0x00000002ff07723e */ /* 0x001fe200048070ff */
[----:B------:R0:W-:Y:S04]  /*21180*/  @!P5 STG.E.U8 desc[UR14][R28.64], R5 ;  /* 0x000000051c00d986 */ /* 0x0001e8000c10110e */
[----:B------:R-:W-:Y:S04]  /*21190*/  @!P2 STG.E.U8 desc[UR14][R30.64+0x9], R11 ;  /* 0x0000090b1e00a986 */ /* 0x000fe8000c10110e */
[----:B------:R1:W-:Y:S01]  /*211a0*/  @!P3 STG.E.U8 desc[UR14][R30.64+0x8], R9 ;  /* 0x000008091e00b986 */ /* 0x0003e2000c10110e */
[----:B0-----:R-:W-:-:S05]  /*211b0*/  F2FP.SATFINITE.E4M3.F32.PACK_AB_MERGE_C R5, RZ, R3, RZ ;  /* 0x00000003ff05723e */ /* 0x001fca00048070ff */
[----:B------:R0:W-:Y:S01]  /*211c0*/  @!P6 STG.E.U8 desc[UR14][R28.64+0x9], R5 ;  /* 0x000009051c00e986 */ /* 0x0001e2000c10110e */
[----:B----4-:R-:W-:-:S03]  /*211d0*/  FMUL R4, R38, UR20 ;  /* 0x0000001426047c20 */ /* 0x010fc60008400000 */
[----:B------:R-:W4:Y:S02]  /*211e0*/  LDL.LU R38, [R1+0x298] ;  /* 0x0002980001267983 */ /* 0x000f240000300800 */
[----:B-1----:R-:W-:Y:S01]  /*211f0*/  F2FP.SATFINITE.E4M3.F32.PACK_AB_MERGE_C R9, RZ, R4, RZ ;  /* 0x00000004ff09723e */ /* 0x002fe200048070ff */
[----:B------:R-:W-:Y:S02]  /*21200*/  FMUL R2, R37, UR20 ;  /* 0x0000001425027c20 */ /* 0x000fe40008400000 */
[----:B------:R-:W4:Y:S03]  /*21210*/  LDL.LU R37, [R1+0x29c] ;  /* 0x00029c0001257983 */ /* 0x000f260000300800 */
[----:B------:R-:W-:Y:S01]  /*21220*/  F2FP.SATFINITE.E4M3.F32.PACK_AB_MERGE_C R11, RZ, R2, RZ ;  /* 0x00000002ff0b723e */ /* 0x000fe200048070ff */
[----:B--2---:R-:W-:Y:S02]  /*21230*/  FMUL R2, R36, UR20 ;  /* 0x0000001424027c20 */ /* 0x004fe40008400000 */
[----:B------:R-:W2:Y:S01]  /*21240*/  LDL.LU R36, [R1+0x2a0] ;  /* 0x0002a00001247983 */ /* 0x000ea20000300800 */
[----:B---3--:R-:W-:-:S03]  /*21250*/  FMUL R3, R35, UR20 ;  /* 0x0000001423037c20 */ /* 0x008fc60008400000 */
[----:B------:R-:W3:Y:S01]  /*21260*/  LDL.LU R35, [R1+0x2a4] ;  /* 0x0002a40001237983 */ /* 0x000ee20000300800 */
[----:B-----5:R-:W-:-:S03]  /*21270*/  FMUL R4, R33, UR20 ;  /* 0x0000001421047c20 */ /* 0x020fc60008400000 */
[----:B------:R-:W5:Y:S01]  /*21280*/  LDL.LU R33, [R1+0x2a8] ;  /* 0x0002a80001217983 */ /* 0x000f620000300800 */
[----:B0-----:R-:W-:-:S03]  /*21290*/  FMUL R5, R32, UR20 ;  /* 0x0000001420057c20 */ /* 0x001fc60008400000 */
[----:B------:R-:W5:Y:S01]  /*212a0*/  LDL.LU R32, [R1+0x2ac] ;  /* 0x0002ac0001207983 */ /* 0x000f620000300800 */
[C---:B------:R-:W-:Y:S02]  /*212b0*/  ISETP.LT.OR P5, PT, R0.reuse, 0x9, !P0 ;  /* 0x000000090000780c */ /* 0x040fe400047a1670 */
[C---:B------:R-:W-:Y:S02]  /*212c0*/  ISETP.LT.OR P3, PT, R0.reuse, 0x11, !P1 ;  /* 0x000000110000780c */ /* 0x040fe40004f61670 */
[C---:B------:R-:W-:Y:S02]  /*212d0*/  ISETP.LT.OR P2, PT, R0.reuse, 0x12, !P1 ;  /* 0x000000120000780c */ /* 0x040fe40004f41670 */
[----:B------:R-:W-:-:S07]  /*212e0*/  ISETP.LT.OR P6, PT, R0, 0x12, !P0 ;  /* 0x000000120000780c */ /* 0x000fce00047c1670 */
[----:B------:R-:W-:Y:S01]  /*212f0*/  @!P5 STG.E.U8 desc[UR14][R28.64+0x8], R13 ;  /* 0x0000080d1c00d986 */ /* 0x000fe2000c10110e */
[----:B------:R-:W-:-:S03]  /*21300*/  ISETP.LT.OR P5, PT, R0, 0x11, !P0 ;  /* 0x000000110000780c */ /* 0x000fc600047a1670 */
[----:B------:R0:W-:Y:S01]  /*21310*/  @!P3 STG.E.U8 desc[UR14][R30.64+0x10], R7 ;  /* 0x000010071e00b986 */ /* 0x0001e2000c10110e */
[----:B------:R-:W-:-:S03]  /*21320*/  ISETP.LT.OR P3, PT, R0, 0x19, !P1 ;  /* 0x000000190000780c */ /* 0x000fc60004f61670 */
[----:B------:R1:W-:Y:S01]  /*21330*/  @!P2 STG.E.U8 desc[UR14][R30.64+0x11], R9 ;  /* 0x000011091e00a986 */ /* 0x0003e2000c10110e */
[----:B------:R-:W-:Y:S02]  /*21340*/  ISETP.LT.OR P2, PT, R0, 0x1a, !P1 ;  /* 0x0000001a0000780c */ /* 0x000fe40004f41670 */
[----:B0-----:R-:W-:Y:S02]  /*21350*/  F2FP.SATFINITE.E4M3.F32.PACK_AB_MERGE_C R7, RZ, R2, RZ ;  /* 0x00000002ff07723e */ /* 0x001fe400048070ff */
[----:B-1----:R-:W-:Y:S01]  /*21360*/  F2FP.SATFINITE.E4M3.F32.PACK_AB_MERGE_C R9, RZ, R3, RZ ;  /* 0x00000003ff09723e */ /* 0x002fe200048070ff */
[----:B------:R-:W-:Y:S02]  /*21370*/  FMUL R2, R41, UR20 ;  /* 0x0000001429027c20 */ /* 0x000fe40008400000 */
[----:B------:R-:W5:Y:S01]  /*21380*/  LDL.LU R41, [R1+0x2b0] ;  /* 0x0002b00001297983 */ /* 0x000f620000300800 */
[----:B------:R-:W-:-:S03]  /*21390*/  F2FP.SATFINITE.E4M3.F32.PACK_AB_MERGE_C R13, RZ, R4, RZ ;  /* 0x00000004ff0d723e */ /* 0x000fc600048070ff */
[----:B------:R0:W-:Y:S01]  /*213a0*/  @!P6 STG.E.U8 desc[UR14][R28.64+0x11], R7 ;  /* 0x000011071c00e986 */ /* 0x0001e2000c10110e */
[----:B------:R-:W-:-:S03]  /*213b0*/  FMUL R3, R39, UR20 ;  /* 0x0000001427037c20 */ /* 0x000fc60008400000 */
[----:B------:R-:W5:Y:S01]  /*213c0*/  LDL.LU R39, [R1+0x2b4] ;  /* 0x0002b40001277983 */ /* 0x000f620000300800 */
[----:B------:R-:W-:Y:S02]  /*213d0*/  ISETP.LT.OR P6, PT, R0, 0x1a, !P0 ;  /* 0x0000001a0000780c */ /* 0x000fe400047c1670 */
[----:B0-----:R-:W-:Y:S01]  /*213e0*/  F2FP.SATFINITE.E4M3.F32.PACK_AB_MERGE_C R7, RZ, R2, RZ ;  /* 0x00000002ff07723e */ /* 0x001fe200048070ff */
[----:B------:R-:W-:Y:S04]  /*213f0*/  @!P5 STG.E.U8 desc[UR14][R28.64+0x10], R11 ;  /* 0x0000100b1c00d986 */ /* 0x000fe8000c10110e */
[----:B------:R0:W-:Y:S04]  /*21400*/  @!P3 STG.E.U8 desc[UR14][R30.64+0x18], R9 ;  /* 0x000018091e00b986 */ /* 0x0001e8000c10110e */
[----:B------:R1:W-:Y:S01]  /*21410*/  @!P2 STG.E.U8 desc[UR14][R30.64+0x19], R13 ;  /* 0x0000190d1e00a986 */ /* 0x0003e2000c10110e */
[----:B0-----:R-:W-:-:S03]  /*21420*/  F2FP.SATFINITE.E4M3.F32.PACK_AB_MERGE_C R9, RZ, R3, RZ ;  /* 0x00000003ff09723e */ /* 0x001fc600048070ff */
[----:B------:R0:W-:Y:S01]  /*21430*/  @!P6 STG.E.U8 desc[UR14][R28.64+0x19], R7 ;  /* 0x000019071c00e986 */ /* 0x0001e2000c10110e */
[----:B----4-:R-:W-:-:S03]  /*21440*/  FMUL R4, R38, UR20 ;  /* 0x0000001426047c20 */ /* 0x010fc60008400000 */
[----:B------:R-:W4:Y:S02]  /*21450*/  LDL.LU R38, [R1+0x2b8] ;  /* 0x0002b80001267983 */ /* 0x000f240000300800 */
[----:B------:R-:W-:Y:S01]  /*21460*/  F2FP.SATFINITE.E4M3.F32.PACK_AB_MERGE_C R11, RZ, R4, RZ ;  /* 0x00000004ff0b723e */ /* 0x000fe200048070ff */
[----:B------:R-:W-:Y:S02]  /*21470*/  FMUL R2, R37, UR20 ;  /* 0x0000001425027c20 */ /* 0x000fe40008400000 */
[----:B------:R-:W4:Y:S03]  /*21480*/  LDL.LU R37, [R1+0x2bc] ;  /* 0x0002bc0001257983 */ /* 0x000f260000300800 */
[----:B-1----:R-:W-:Y:S01]  /*21490*/  F2FP.SATFINITE.E4M3.F32.PACK_AB_MERGE_C R13, RZ, R2, RZ ;  /* 0x00000002ff0d723e */ /* 0x002fe200048070ff */
[----:B--2---:R-:W-:Y:S02]  /*214a0*/  FMUL R3, R36, UR20 ;  /* 0x0000001424037c20 */ /* 0x004fe40008400000 */
[----:B------:R-:W2:Y:S01]  /*214b0*/  LDL.LU R36, [R1+0x2c0] ;  /* 0x0002c00001247983 */ /* 0x000ea20000300800 */
[----:B---3--:R-:W-:-:S03]  /*214c0*/  FMUL R2, R35, UR20 ;  /* 0x0000001423027c20 */ /* 0x008fc60008400000 */
[----:B------:R-:W3:Y:S02]  /*214d0*/  LDL.LU R35, [R1+0x2c4] ;  /* 0x0002c40001237983 */ /* 0x000ee40000300800 */
[----:B0-----:R-:W-:Y:S01]  /*214e0*/  F2FP.SATFINITE.E4M3.F32.PACK_AB_MERGE_C R7, RZ, R2, RZ ;  /* 0x00000002ff07723e */ /* 0x001fe200048070ff */
[----:B-----5:R-:W-:Y:S02]  /*214f0*/  FMUL R4, R33, UR20 ;  /* 0x0000001421047c20 */ /* 0x020fe40008400000 */
[----:B------:R-:W5:Y:S01]  /*21500*/  LDL.LU R33, [R1+0x2c8] ;  /* 0x0002c80001217983 */ /* 0x000f620000300800 */
[----:B------:R-:W-:-:S03]  /*21510*/  FMUL R2, R32, UR20 ;  /* 0x0000001420027c20 */ /* 0x000fc60008400000 */
[----:B------:R-:W5:Y:S01]  /*21520*/  LDL.LU R32, [R1+0x2cc] ;  /* 0x0002cc0001207983 */ /* 0x000f620000300800 */
[C---:B------:R-:W-:Y:S02]  /*21530*/  ISETP.LT.OR P5, PT, R0.reuse, 0x19, !P0 ;  /* 0x000000190000780c */ /* 0x040fe400047a1670 */
[C---:B------:R-:W-:Y:S02]  /*21540*/  ISETP.LT.OR P3, PT, R0.reuse, 0x21, !P1 ;  /* 0x000000210000780c */ /* 0x040fe40004f61670 */
[C---:B------:R-:W-:Y:S02]  /*21550*/  ISETP.LT.OR P2, PT, R0.reuse, 0x22, !P1 ;  /* 0x000000220000780c */ /* 0x040fe40004f41670 */
[----:B------:R-:W-:Y:S02]  /*21560*/  F2FP.SATFINITE.E4M3.F32.PACK_AB_MERGE_C R5, RZ, R5, RZ ;  /* 0x00000005ff05723e */ /* 0x000fe400048070ff */
[----:B------:R-:W-:-:S05]  /*21570*/  ISETP.LT.OR P6, PT, R0, 0x22, !P0 ;  /* 0x000000220000780c */ /* 0x000fca00047c1670 */
[----:B------:R0:W-:Y:S01]  /*21580*/  @!P5 STG.E.U8 desc[UR14][R28.64+0x18], R5 ;  /* 0x000018051c00d986 */ /* 0x0001e2000c10110e */
[----:B------:R-:W-:-:S03]  /*21590*/  ISETP.LT.OR P5, PT, R0, 0x21, !P0 ;  /* 0x000000210000780c */ /* 0x000fc600047a1670 */
[----:B------:R-:W-:Y:S01]  /*215a0*/  @!P3 STG.E.U8 desc[UR14][R30.64+0x20], R9 ;  /* 0x000020091e00b986 */ /* 0x000fe2000c10110e */
        /* <DEDUP_REMOVED lines=8> */
[----:B------:R-:W-:Y:S01]  /*21630*/  @!P6 STG.E.U8 desc[UR14][R28.64+0x21], R5 ;  /* 0x000021051c00e986 */ /* 0x000fe2000c10110e */
[----:B------:R-:W-:-:S03]  /*21640*/  FMUL R3, R39, UR20 ;  /* 0x0000001427037c20 */ /* 0x000fc60008400000 */
[----:B------:R-:W5:Y:S01]  /*21650*/  LDL.LU R39, [R1+0x2d4] ;  /* 0x0002d40001277983 */ /* 0x000f620000300800 */
[----:B------:R-:W-:-:S03]  /*21660*/  ISETP.LT.OR P6, PT, R0, 0x2a, !P0 ;  /* 0x0000002a0000780c */ /* 0x000fc600047c1670 */
[----:B------:R-:W-:Y:S04]  /*21670*/  @!P5 STG.E.U8 desc[UR14][R28.64+0x20], R13 ;  /* 0x0000200d1c00d986 */ /* 0x000fe8000c10110e */
[----:B------:R0:W-:Y:S04]  /*21680*/  @!P3 STG.E.U8 desc[UR14][R30.64+0x28], R7 ;  /* 0x000028071e00b986 */ /* 0x0001e8000c10110e */
[----:B------:R1:W-:Y:S01]  /*21690*/  @!P2 STG.E.U8 desc[UR14][R30.64+0x29], R9 ;  /* 0x000029091e00a986 */ /* 0x0003e2000c10110e */
[----:B0-----:R-:W-:Y:S02]  /*216a0*/  F2FP.SATFINITE.E4M3.F32.PACK_AB_MERGE_C R7, RZ, R2, RZ ;  /* 0x00000002ff07723e */ /* 0x001fe400048070ff */
[----:B-1----:R-:W-:-:S03]  /*216b0*/  F2FP.SATFINITE.E4M3.F32.PACK_AB_MERGE_C R9, RZ, R3, RZ ;  /* 0x00000003ff09723e */ /* 0x002fc600048070ff */
[----:B------:R0:W-:Y:S01]  /*216c0*/  @!P6 STG.E.U8 desc[UR14][R28.64+0x29], R7 ;  /* 0x000029071c00e986 */ /* 0x0001e2000c10110e */
[----:B----4-:R-:W-:-:S03]  /*216d0*/  FMUL R4, R38, UR20 ;  /* 0x0000001426047c20 */ /* 0x010fc60008400000 */
[----:B------:R-:W4:Y:S02]  /*216e0*/  LDL.LU R38, [R1+0x2d8] ;  /* 0x0002d80001267983 */ /* 0x000f240000300800 */
[----:B------:R-:W-:Y:S01]  /*216f0*/  F2FP.SATFINITE.E4M3.F32.PACK_AB_MERGE_C R13, RZ, R4, RZ ;  /* 0x00000004ff0d723e */ /* 0x000fe200048070ff */
        /* <DEDUP_REMOVED lines=21> */
[----:B------:R-:W-:Y:S02]  /*21850*/  F2FP.SATFINITE.E4M3.F32.PACK_AB_MERGE_C R5, RZ, R5, RZ ;  /* 0x00000005ff05723e */ /* 0x000fe400048070ff */
        /* <DEDUP_REMOVED lines=204> */
[----:B------:R-:W-:Y:S01]  /*22520*/  F2FP.SATFINITE.E4M3.F32.PACK_AB_MERGE_C R9, RZ, R4, RZ ;  /* 0x00000004ff09723e */ /* 0x000fe200048070ff */
[----:B------:R-:W-:-:S02]  /*22530*/  FMUL R3, R39, UR20 ;  /* 0x0000001427037c20 */ /* 0x000fc40008400000 */
[----:B------:R-:W5:Y:S04]  /*22540*/  LDL.LU R39, [R1+0x394] ;  /* 0x0003940001277983 */ /* 0x000f680000300800 */
[----:B------:R-:W-:Y:S04]  /*22550*/  @!P6 STG.E.U8 desc[UR14][R28.64+0x81], R5 ;  /* 0x000081051c00e986 */ /* 0x000fe8000c10110e */
[----:B------:R-:W-:Y:S04]  /*22560*/  @!P5 STG.E.U8 desc[UR14][R28.64+0x80], R13 ;  /* 0x0000800d1c00d986 */ /* 0x000fe8000c10110e */
[----:B------:R0:W-:Y:S04]  /*22570*/  @!P3 STG.E.U8 desc[UR14][R30.64+0x88], R7 ;  /* 0x000088071e00b986 */ /* 0x0001e8000c10110e */
[----:B------:R1:W-:Y:S01]  /*22580*/  @!P2 STG.E.U8 desc[UR14][R30.64+0x89], R9 ;  /* 0x000089091e00a986 */ /* 0x0003e2000c10110e */
[----:B0-----:R-:W-:-:S02]  /*22590*/  F2FP.SATFINITE.E4M3.F32.PACK_AB_MERGE_C R7, RZ, R2, RZ ;  /* 0x00000002ff07723e */ /* 0x001fc400048070ff */
[----:B-1----:R-:W-:Y:S01]  /*225a0*/  F2FP.SATFINITE.E4M3.F32.PACK_AB_MERGE_C R9, RZ, R3, RZ ;  /* 0x00000003ff09723e */ /* 0x002fe200048070ff */
[----:B----4-:R-:W-:Y:S02]  /*225b0*/  FMUL R4, R38, UR20 ;  /* 0x0000001426047c20 */ /* 0x010fe40008400000 */
[----:B------:R-:W4:Y:S03]  /*225c0*/  LDL.LU R38, [R1+0x398] ;  /* 0x0003980001267983 */ /* 0x000f260000300800 */
[----:B------:R-:W-:Y:S01]  /*225d0*/  F2FP.SATFINITE.E4M3.F32.PACK_AB_MERGE_C R13, RZ, R4, RZ ;  /* 0x00000004ff0d723e */ /* 0x000fe200048070ff */
[----:B------:R-:W-:Y:S02]  /*225e0*/  FMUL R5, R37, UR20 ;  /* 0x0000001425057c20 */ /* 0x000fe40008400000 */
[----:B------:R-:W4:Y:S01]  /*225f0*/  LDL.LU R37, [R1+0x39c] ;  /* 0x00039c0001257983 */ /* 0x000f220000300800 */
[----:B--2---:R-:W-:-:S03]  /*22600*/  FMUL R2, R36, UR20 ;  /* 0x0000001424027c20 */ /* 0x004fc60008400000 */
[----:B------:R-:W2:Y:S01]  /*22610*/  LDL.LU R36, [R1+0x3a0] ;  /* 0x0003a00001247983 */ /* 0x000ea20000300800 */
[----:B---3--:R-:W-:-:S03]  /*22620*/  FMUL R3, R35, UR20 ;  /* 0x0000001423037c20 */ /* 0x008fc60008400000 */
[----:B------:R-:W3:Y:S01]  /*22630*/  LDL.LU R35, [R1+0x3a4] ;  /* 0x0003a40001237983 */ /* 0x000ee20000300800 */
[----:B------:R-:W-:Y:S01]  /*22640*/  F2FP.SATFINITE.E4M3.F32.PACK_AB_MERGE_C R15, RZ, R5, RZ ;  /* 0x00000005ff0f723e */ /* 0x000fe200048070ff */
        /* <DEDUP_REMOVED lines=10> */
[----:B------:R-:W-:Y:S01]  /*226f0*/  @!P5 STG.E.U8 desc[UR14][R28.64+0x88], R11 ;  /* 0x0000880b1c00d986 */ /* 0x000fe2000c10110e */
[----:B------:R-:W-:-:S03]  /*22700*/  ISETP.LT.OR P5, PT, R0, 0x91, !P0 ;  /* 0x000000910000780c */ /* 0x000fc600047a1670 */
[----:B------:R1:W-:Y:S01]  /*22710*/  @!P3 STG.E.U8 desc[UR14][R30.64+0x90], R9 ;  /* 0x000090091e00b986 */ /* 0x0003e2000c10110e */
[C---:B------:R-:W-:Y:S02]  /*22720*/  ISETP.LT.OR P3, PT, R0.reuse, 0x99, !P1 ;  /* 0x000000990000780c */ /* 0x040fe40004f61670 */
[----:B0-----:R-:W-:Y:S01]  /*22730*/  F2FP.SATFINITE.E4M3.F32.PACK_AB_MERGE_C R7, RZ, R2, RZ ;  /* 0x00000002ff07723e */ /* 0x001fe200048070ff */
[----:B------:R-:W-:Y:S01]  /*22740*/  @!P2 STG.E.U8 desc[UR14][R30.64+0x91], R13 ;  /* 0x0000910d1e00a986 */ /* 0x000fe2000c10110e */
[----:B------:R-:W-:Y:S02]  /*22750*/  ISETP.LT.OR P2, PT, R0, 0x9a, !P1 ;  /* 0x0000009a0000780c */ /* 0x000fe40004f41670 */
        /* <DEDUP_REMOVED lines=86> */
[----:B------:R-:W-:Y:S01]  /*22cc0*/  FMUL R2, R39, UR20 ;  /* 0x0000001427027c20 */ /* 0x000fe20008400000 */
[----:B------:R-:W-:Y:S02]  /*22cd0*/  ISETP.LT.OR P6, PT, R0, 0xba, !P0 ;  /* 0x000000ba0000780c */ /* 0x000fe400047c1670 */
[----:B------:R-:W5:Y:S02]  /*22ce0*/  LDL.LU R39, [R1+0x3f4] ;  /* 0x0003f40001277983 */ /* 0x000f640000300800 */
[----:B0-----:R-:W-:Y:S02]  /*22cf0*/  F2FP.SATFINITE.E4M3.F32.PACK_AB_MERGE_C R7, RZ, R2, RZ ;  /* 0x00000002ff07723e */ /* 0x001fe400048070ff */
        /* <DEDUP_REMOVED lines=28> */
[C---:B------:R-:W-:Y:S02]  /*22ec0*/  ISETP.LT.OR P2, PT, R0.reuse, 0xca, !P1 ;  /* 0x000000ca0000780c */ /* 0x040fe40004f41670 */
[----:B0-----:R-:W-:Y:S02]  /*22ed0*/  F2FP.SATFINITE.E4M3.F32.PACK_AB_MERGE_C R7, RZ, R2, RZ ;  /* 0x00000002ff07723e */ /* 0x001fe400048070ff */
[----:B-1----:R-:W-:Y:S01]  /*22ee0*/  F2FP.SATFINITE.E4M3.F32.PACK_AB_MERGE_C R9, RZ, R3, RZ ;  /* 0x00000003ff09723e */ /* 0x002fe200048070ff */
[----:B------:R-:W-:Y:S02]  /*22ef0*/  FMUL R2, R41, UR20 ;  /* 0x0000001429027c20 */ /* 0x000fe40008400000 */
[----:B------:R0:W-:Y:S01]  /*22f00*/  @!P6 STG.E.U8 desc[UR14][R28.64+0xc1], R7 ;  /* 0x0000c1071c00e986 */ /* 0x0001e2000c10110e */
[----:B------:R-:W-:-:S03]  /*22f10*/  ISETP.LT.OR P6, PT, R0, 0xca, !P0 ;  /* 0x000000ca0000780c */ /* 0x000fc600047c1670 */
[----:B------:R-:W5:Y:S01]  /*22f20*/  LDL.LU R41, [R1+0x410] ;  /* 0x0004100001297983 */ /* 0x000f620000300800 */
[----:B------:R-:W-:Y:S01]  /*22f30*/  F2FP.SATFINITE.E4M3.F32.PACK_AB_MERGE_C R13, RZ, R4, RZ ;  /* 0x00000004ff0d723e */ /* 0x000fe200048070ff */
[----:B------:R-:W-:Y:S02]  /*22f40*/  FMUL R3, R39, UR20 ;  /* 0x0000001427037c20 */ /* 0x000fe40008400000 */
[----:B------:R-:W5:Y:S01]  /*22f50*/  LDL.LU R39, [R1+0x414] ;  /* 0x0004140001277983 */ /* 0x000f620000300800 */
[----:B0-----:R-:W-:-:S03]  /*22f60*/  F2FP.SATFINITE.E4M3.F32.PACK_AB_MERGE_C R7, RZ, R2, RZ ;  /* 0x00000002ff07723e */ /* 0x001fc600048070ff */
        /* <DEDUP_REMOVED lines=21> */
[C---:B------:R-:W-:Y:S01]  /*230c0*/  ISETP.LT.OR P3, PT, R0.reuse, 0xd1, !P1 ;  /* 0x000000d10000780c */ /* 0x040fe20004f61670 */
[----:B------:R-:W5:Y:S01]  /*230d0*/  LDL.LU R42, [R1+0x430] ;  /* 0x00043000012a7983 */ /* 0x000f620000300800 */
[C---:B------:R-:W-:Y:S02]  /*230e0*/  ISETP.LT.OR P2, PT, R0.reuse, 0xd2, !P1 ;  /* 0x000000d20000780c */ /* 0x040fe40004f41670 */
[----:B------:R-:W-:Y:S02]  /*230f0*/  ISETP.LT.OR P6, PT, R0, 0xd2, !P0 ;  /* 0x000000d20000780c */ /* 0x000fe400047c1670 */
[----:B------:R-:W-:-:S05]  /*23100*/  F2FP.SATFINITE.E4M3.F32.PACK_AB_MERGE_C R5, RZ, R5, RZ ;  /* 0x00000005ff05723e */ /* 0x000fca00048070ff */
[----:B------:R0:W-:Y:S01]  /*23110*/  @!P5 STG.E.U8 desc[UR14][R28.64+0xc8], R5 ;  /* 0x0000c8051c00d986 */ /* 0x0001e2000c10110e */
[----:B------:R-:W-:-:S03]  /*23120*/  ISETP.LT.OR P5, PT, R0, 0xd1, !P0 ;  /* 0x000000d10000780c */ /* 0x000fc600047a1670 */
[----:B------:R-:W-:Y:S01]  /*23130*/  @!P3 STG.E.U8 desc[UR14][R30.64+0xd0], R9 ;  /* 0x0000d0091e00b986 */ /* 0x000fe2000c10110e */
[----:B------:R-:W-:-:S03]  /*23140*/  ISETP.LT.OR P3, PT, R0, 0xd9, !P1 ;  /* 0x000000d90000780c */ /* 0x000fc60004f61670 */
[----:B------:R1:W-:Y:S01]  /*23150*/  @!P2 STG.E.U8 desc[UR14][R30.64+0xd1], R11 ;  /* 0x0000d10b1e00a986 */ /* 0x0003e2000c10110e */
[----:B0-----:R-:W-:Y:S02]  /*23160*/  F2FP.SATFINITE.E4M3.F32.PACK_AB_MERGE_C R5, RZ, R3, RZ ;  /* 0x00000003ff05723e */ /* 0x001fe400048070ff */
[----:B------:R-:W-:-:S03]  /*23170*/  ISETP.LT.OR P2, PT, R0, 0xda, !P1 ;  /* 0x000000da0000780c */ /* 0x000fc60004f41670 */
[----:B------:R-:W-:Y:S01]  /*23180*/  @!P6 STG.E.U8 desc[UR14][R28.64+0xd1], R5 ;  /* 0x0000d1051c00e986 */ /* 0x000fe2000c10110e */
[----:B-1----:R-:W-:Y:S02]  /*23190*/  F2FP.SATFINITE.E4M3.F32.PACK_AB_MERGE_C R11, RZ, R2, RZ ;  /* 0x00000002ff0b723e */ /* 0x002fe400048070ff */
[----:B------:R-:W-:Y:S01]  /*231a0*/  ISETP.LT.OR P6, PT, R0, 0xda, !P0 ;  /* 0x000000da0000780c */ /* 0x000fe200047c1670 */
[----:B------:R-:W-:Y:S02]  /*231b0*/  FMUL R2, R41, UR20 ;  /* 0x0000001429027c20 */ /* 0x000fe40008400000 */
[----:B------:R-:W5:Y:S01]  /*231c0*/  LDL.LU R41, [R1+0x434] ;  /* 0x0004340001297983 */ /* 0x000f620000300800 */
[----:B------:R-:W-:-:S03]  /*231d0*/  FMUL R3, R39, UR20 ;  /* 0x0000001427037c20 */ /* 0x000fc60008400000 */
[----:B------:R-:W5:Y:S01]  /*231e0*/  LDL.LU R39, [R1+0x438] ;  /* 0x0004380001277983 */ /* 0x000f620000300800 */
[----:B------:R-:W-:-:S03]  /*231f0*/  F2FP.SATFINITE.E4M3.F32.PACK_AB_MERGE_C R9, RZ, R4, RZ ;  /* 0x00000004ff09723e */ /* 0x000fc600048070ff */
        /* <DEDUP_REMOVED lines=12> */
[----:B------:R-:W2:Y:S02]  /*232c0*/  LDL.LU R36, [R1+0x444] ;  /* 0x0004440001247983 */ /* 0x000ea40000300800 */
[----:B0-----:R-:W-:Y:S01]  /*232d0*/  F2FP.SATFINITE.E4M3.F32.PACK_AB_MERGE_C R7, RZ, R2, RZ ;  /* 0x00000002ff07723e */ /* 0x001fe200048070ff */
[----:B---3--:R-:W-:Y:S02]  /*232e0*/  FMUL R3, R35, UR20 ;  /* 0x0000001423037c20 */ /* 0x008fe40008400000 */
[----:B------:R-:W3:Y:S01]  /*232f0*/  LDL.LU R35, [R1+0x448] ;  /* 0x0004480001237983 */ /* 0x000ee20000300800 */
[----:B-----5:R-:W-:-:S03]  /*23300*/  FMUL R4, R33, UR20 ;  /* 0x0000001421047c20 */ /* 0x020fc60008400000 */
        /* <DEDUP_REMOVED lines=13> */
[----:B------:R-:W-:Y:S02]  /*233e0*/  F2FP.SATFINITE.E4M3.F32.PACK_AB_MERGE_C R5, RZ, R5, RZ ;  /* 0x00000005ff05723e */ /* 0x000fe400048070ff */
[----:B0-----:R-:W-:Y:S01]  /*233f0*/  F2FP.SATFINITE.E4M3.F32.PACK_AB_MERGE_C R11, RZ, R4, RZ ;  /* 0x00000004ff0b723e */ /* 0x001fe200048070ff */
[----:B------:R0:W-:Y:S01]  /*23400*/  @!P6 STG.E.U8 desc[UR14][R28.64+0xe1], R7 ;  /* 0x0000e1071c00e986 */ /* 0x0001e2000c10110e */
[C---:B------:R-:W-:Y:S02]  /*23410*/  ISETP.LT.OR P6, PT, R0.reuse, 0xea, !P0 ;  /* 0x000000ea0000780c */ /* 0x040fe400047c1670 */
[----:B-1----:R-:W-:Y:S01]  /*23420*/  F2FP.SATFINITE.E4M3.F32.PACK_AB_MERGE_C R9, RZ, R3, RZ ;  /* 0x00000003ff09723e */ /* 0x002fe200048070ff */
[----:B------:R1:W-:Y:S01]  /*23430*/  @!P5 STG.E.U8 desc[UR14][R28.64+0xe0], R5 ;  /* 0x0000e0051c00d986 */ /* 0x0003e2000c10110e */
[----:B------:R-:W-:-:S03]  /*23440*/  ISETP.LT.OR P5, PT, R0, 0xe9, !P0 ;  /* 0x000000e90000780c */ /* 0x000fc600047a1670 */
[----:B------:R-:W-:Y:S01]  /*23450*/  @!P2 STG.E.U8 desc[UR14][R30.64+0xe9], R11 ;  /* 0x0000e90b1e00a986 */ /* 0x000fe2000c10110e */
[----:B------:R-:W-:Y:S01]  /*23460*/  ISETP.LT.OR P2, PT, R0, 0xf2, !P1 ;  /* 0x000000f20000780c */ /* 0x000fe20004f41670 */
[----:B------:R-:W-:Y:S02]  /*23470*/  FMUL R3, R42, UR20 ;  /* 0x000000142a037c20 */ /* 0x000fe40008400000 */
[----:B------:R4:W-:Y:S01]  /*23480*/  @!P3 STG.E.U8 desc[UR14][R30.64+0xe8], R9 ;  /* 0x0000e8091e00b986 */ /* 0x0009e2000c10110e */
[----:B------:R-:W-:Y:S01]  /*23490*/  ISETP.LT.OR P3, PT, R0, 0xf1, !P1 ;  /* 0x000000f10000780c */ /* 0x000fe20004f61670 */
[----:B------:R-:W-:Y:S01]  /*234a0*/  FMUL R4, R39, UR20 ;  /* 0x0000001427047c20 */ /* 0x000fe20008400000 */
[----:B------:R-:W-:Y:S01]  /*234b0*/  F2FP.SATFINITE.E4M3.F32.PACK_AB_MERGE_C R13, RZ, R2, RZ ;  /* 0x00000002ff0d723e */ /* 0x000fe200048070ff */
[----:B------:R-:W-:Y:S01]  /*234c0*/  FMUL R2, R41, UR20 ;  /* 0x0000001429027c20 */ /* 0x000fe20008400000 */
[----:B------:R-:W-:Y:S02]  /*234d0*/  F2FP.SATFINITE.E4M3.F32.PACK_AB_MERGE_C R3, RZ, R3, RZ ;  /* 0x00000003ff03723e */ /* 0x000fe400048070ff */
[----:B0-----:R-:W-:-:S02]  /*234e0*/  F2FP.SATFINITE.E4M3.F32.PACK_AB_MERGE_C R7, RZ, R4, RZ ;  /* 0x00000004ff07723e */ /* 0x001fc400048070ff */
[----:B-1----:R-:W-:Y:S01]  /*234f0*/  F2FP.SATFINITE.E4M3.F32.PACK_AB_MERGE_C R5, RZ, R2, RZ ;  /* 0x00000002ff05723e */ /* 0x002fe200048070ff */
[----:B------:R-:W-:Y:S01]  /*23500*/  @!P5 STG.E.U8 desc[UR14][R28.64+0xe8], R13 ;  /* 0x0000e80d1c00d986 */ /* 0x000fe2000c10110e */
[----:B------:R-:W-:-:S03]  /*23510*/  ISETP.LT.OR P5, PT, R0, 0xf1, !P0 ;  /* 0x000000f10000780c */ /* 0x000fc600047a1670 */
[----:B------:R-:W-:Y:S01]  /*23520*/  @!P6 STG.E.U8 desc[UR14][R28.64+0xe9], R3 ;  /* 0x0000e9031c00e986 */ /* 0x000fe2000c10110e */
[----:B------:R-:W-:-:S03]  /*23530*/  ISETP.LT.OR P6, PT, R0, 0xf2, !P0 ;  /* 0x000000f20000780c */ /* 0x000fc600047c1670 */
[----:B------:R0:W-:Y:S01]  /*23540*/  @!P2 STG.E.U8 desc[UR14][R30.64+0xf1], R7 ;  /* 0x0000f1071e00a986 */ /* 0x0001e2000c10110e */
[C---:B------:R-:W-:Y:S02]  /*23550*/  ISETP.LT.OR P2, PT, R0.reuse, 0xf9, !P1 ;  /* 0x000000f90000780c */ /* 0x040fe40004f41670 */
[C---:B------:R-:W-:Y:S01]  /*23560*/  ISETP.LT.OR P1, PT, R0.reuse, 0xfa, !P1 ;  /* 0x000000fa0000780c */ /* 0x040fe20004f21670 */
[----:B------:R1:W-:Y:S01]  /*23570*/  @!P3 STG.E.U8 desc[UR14][R30.64+0xf0], R5 ;  /* 0x0000f0051e00b986 */ /* 0x0003e2000c10110e */
[C---:B------:R-:W-:Y:S02]  /*23580*/  ISETP.LT.OR P3, PT, R0.reuse, 0xf9, !P0 ;  /* 0x000000f90000780c */ /* 0x040fe40004761670 */
[----:B------:R-:W-:Y:S01]  /*23590*/  ISETP.LT.OR P0, PT, R0, 0xfa, !P0 ;  /* 0x000000fa0000780c */ /* 0x000fe20004701670 */
[----:B----4-:R-:W-:-:S05]  /*235a0*/  FMUL R2, R38, UR20 ;  /* 0x0000001426027c20 */ /* 0x010fca0008400000 */
[----:B------:R-:W-:-:S05]  /*235b0*/  F2FP.SATFINITE.E4M3.F32.PACK_AB_MERGE_C R9, RZ, R2, RZ ;  /* 0x00000002ff09723e */ /* 0x000fca00048070ff */
[----:B------:R4:W-:Y:S01]  /*235c0*/  @!P5 STG.E.U8 desc[UR14][R28.64+0xf0], R9 ;  /* 0x0000f0091c00d986 */ /* 0x0009e2000c10110e */
[----:B------:R-:W-:Y:S01]  /*235d0*/  FMUL R0, R37, UR20 ;  /* 0x0000001425007c20 */ /* 0x000fe20008400000 */
[----:B--2---:R-:W-:-:S04]  /*235e0*/  FMUL R2, R36, UR20 ;  /* 0x0000001424027c20 */ /* 0x004fc80008400000 */
[----:B0-----:R-:W-:Y:S01]  /*235f0*/  F2FP.SATFINITE.E4M3.F32.PACK_AB_MERGE_C R7, RZ, R0, RZ ;  /* 0x00000000ff07723e */ /* 0x001fe200048070ff */
[----:B---3--:R-:W-:Y:S01]  /*23600*/  FMUL R3, R35, UR20 ;  /* 0x0000001423037c20 */ /* 0x008fe20008400000 */
[----:B------:R-:W-:-:S04]  /*23610*/  F2FP.SATFINITE.E4M3.F32.PACK_AB_MERGE_C R11, RZ, R2, RZ ;  /* 0x00000002ff0b723e */ /* 0x000fc800048070ff */
[----:B------:R-:W-:Y:S01]  /*23620*/  F2FP.SATFINITE.E4M3.F32.PACK_AB_MERGE_C R3, RZ, R3, RZ ;  /* 0x00000003ff03723e */ /* 0x000fe200048070ff */
[----:B------:R4:W-:Y:S04]  /*23630*/  @!P6 STG.E.U8 desc[UR14][R28.64+0xf1], R7 ;  /* 0x0000f1071c00e986 */ /* 0x0009e8000c10110e */
[----:B------:R4:W-:Y:S04]  /*23640*/  @!P2 STG.E.U8 desc[UR14][R30.64+0xf8], R11 ;  /* 0x0000f80b1e00a986 */ /* 0x0009e8000c10110e */
[----:B------:R4:W-:Y:S01]  /*23650*/  @!P1 STG.E.U8 desc[UR14][R30.64+0xf9], R3 ;  /* 0x0000f9031e009986 */ /* 0x0009e2000c10110e */
[----:B-----5:R-:W-:Y:S01]  /*23660*/  FMUL R4, R33, UR20 ;  /* 0x0000001421047c20 */ /* 0x020fe20008400000 */
[----:B-1----:R-:W-:-:S04]  /*23670*/  FMUL R5, R32, UR20 ;  /* 0x0000001420057c20 */ /* 0x002fc80008400000 */
[----:B------:R-:W-:Y:S02]  /*23680*/  F2FP.SATFINITE.E4M3.F32.PACK_AB_MERGE_C R13, RZ, R4, RZ ;  /* 0x00000004ff0d723e */ /* 0x000fe400048070ff */
[----:B------:R-:W-:-:S03]  /*23690*/  F2FP.SATFINITE.E4M3.F32.PACK_AB_MERGE_C R5, RZ, R5, RZ ;  /* 0x00000005ff05723e */ /* 0x000fc600048070ff */
[----:B------:R4:W-:Y:S04]  /*236a0*/  @!P3 STG.E.U8 desc[UR14][R28.64+0xf8], R13 ;  /* 0x0000f80d1c00b986 */ /* 0x0009e8000c10110e */
[----:B------:R4:W-:Y:S02]  /*236b0*/  @!P0 STG.E.U8 desc[UR14][R28.64+0xf9], R5 ;  /* 0x0000f9051c008986 */ /* 0x0009e4000c10110e */
.L_x_551:
[----:B------:R-:W-:Y:S05]  /*236c0*/  BSYNC B0 ;  /* 0x0000000000007941 */ /* 0x000fea0003800000 */
.L_x_37:
[----:B--2-4-:R-:W2:Y:S04]  /*236d0*/  LDL.LU R3, [R1+0x45c] ;  /* 0x00045c0001037983 */ /* 0x014ea80000300800 */
[----:B------:R-:W2:Y:S01]  /*236e0*/  LDL.LU R2, [R1+0x460] ;  /* 0x0004600001027983 */ /* 0x000ea20000300800 */
[----:B------:R-:W-:Y:S01]  /*236f0*/  ULDC UR6, c[0x0][0xc] ;  /* 0x0000030000067ab9 */ /* 0x000fe20000000800 */
[----:B------:R-:W-:Y:S01]  /*23700*/  ULDC UR7, c[0x0][0x10] ;  /* 0x0000040000077ab9 */ /* 0x000fe20000000800 */
[----:B---3--:R-:W2:Y:S01]  /*23710*/  LDC R5, c[0x0][0x14] ;  /* 0x00000500ff057b82 */ /* 0x008ea20000000800 */
[----:B------:R-:W-:Y:S01]  /*23720*/  UIMAD.WIDE.U32 UR6, UR6, UR7, URZ ;  /* 0x00000007060672a5 */ /* 0x000fe2000f8e003f */
[----:B-----5:R-:W-:Y:S01]  /*23730*/  PRMT R0, RZ, 0x7610, R0 ;  /* 0x00007610ff007816 */ /* 0x020fe20000000000 */
[----:B------:R-:W-:-:S04]  /*23740*/  UMOV UR10, 0xffffffff ;  /* 0xffffffff000a7882 */ /* 0x000fc80000000000 */
[----:B--2---:R-:W-:-:S04]  /*23750*/  IMAD.WIDE.U32 R2, R5, UR6, R2 ;  /* 0x0000000605027c25 */ /* 0x004fc8000f8e0002 */
[----:B------:R-:W-:Y:S01]  /*23760*/  IMAD R5, R5, UR7, RZ ;  /* 0x0000000705057c24 */ /* 0x000fe2000f8e02ff */
[----:B------:R-:W-:Y:S01]  /*23770*/  ULDC.64 UR6, c[0x0][0x650] ;  /* 0x0001940000067ab9 */ /* 0x000fe20000000a00 */
[----:B------:R-:W-:Y:S01]  /*23780*/  IMAD.MOV.U32 R11, RZ, RZ, R2 ;  /* 0x000000ffff0b7224 */ /* 0x000fe200078e0002 */
[----:B------:R-:W-:Y:S01]  /*23790*/  ISETP.GE.U32.AND P0, PT, R2, UR6, PT ;  /* 0x0000000602007c0c */ /* 0x000fe2000bf06070 */
[----:B------:R-:W-:Y:S02]  /*237a0*/  IMAD.IADD R13, R3, 0x1, R5 ;  /* 0x00000001030d7824 */ /* 0x000fe400078e0205 */
[----:B------:R-:W-:-:S03]  /*237b0*/  IMAD.MOV.U32 R2, RZ, RZ, -0x1 ;  /* 0xffffffffff027424 */ /* 0x000fc600078e00ff */
[----:B------:R2:W-:Y:S01]  /*237c0*/  STL [R1+0x45c], R13 ;  /* 0x00045c0d01007387 */ /* 0x0005e20000100800 */
[----:B------:R-:W-:-:S03]  /*237d0*/  ISETP.GE.U32.AND.EX P0, PT, R13, UR7, PT, P0 ;  /* 0x000000070d007c0c */ /* 0x000fc6000bf06100 */
[----:B------:R2:W-:Y:S04]  /*237e0*/  STL [R1+0x460], R11 ;  /* 0x0004600b01007387 */ /* 0x0005e80000100800 */
[----:B------:R2:W-:Y:S06]  /*237f0*/  STL [R1+0x464], R2 ;  /* 0x0004640201007387 */ /* 0x0005ec0000100800 */
[----:B------:R-:W-:Y:S05]  /*23800*/  @P0 BRA `(.L_x_552) ;  /* 0x0000000400740947 */ /* 0x000fea0003800000 */
[----:B------:R-:W3:Y:S01]  /*23810*/  S2R R8, SR_CTAID.X ;  /* 0x0000000000087919 */ /* 0x000ee20000002500 */
[----:B------:R-:W-:Y:S01]  /*23820*/  ULDC.64 UR18, c[0x0][0x628] ;  /* 0x00018a0000127ab9 */ /* 0x000fe20000000a00 */
[----:B------:R-:W4:Y:S01]  /*23830*/  LDC R9, c[0x0][0x144] ;  /* 0x00005100ff097b82 */ /* 0x000f220000000800 */
[----:B------:R-:W-:Y:S01]  /*23840*/  ULDC UR6, c[0x0][0x150] ;  /* 0x0000540000067ab9 */ /* 0x000fe20000000800 */
[----:B------:R-:W1:Y:S01]  /*23850*/  S2R R12, SR_CTAID.Y ;  /* 0x00000000000c7919 */ /* 0x000e620000002600 */
[----:B------:R-:W-:Y:S01]  /*23860*/  ISETP.NE.U32.AND P0, PT, RZ, UR18, PT ;  /* 0x00000012ff007c0c */ /* 0x000fe2000bf05070 */
[----:B------:R-:W-:Y:S01]  /*23870*/  ULDC UR23, c[0x0][0x630] ;  /* 0x00018c0000177ab9 */ /* 0x000fe20000000800 */
[----:B------:R-:W-:Y:S02]  /*23880*/  R2UR UR16, R11 ;  /* 0x000000000b1072ca */ /* 0x000fe400000e0000 */
[----:B------:R-:W-:Y:S01]  /*23890*/  ISETP.NE.AND.EX P0, PT, RZ, UR19, PT, P0 ;  /* 0x00000013ff007c0c */ /* 0x000fe2000bf05300 */
[----:B0-----:R-:W0:Y:S01]  /*238a0*/  LDC.64 R6, c[0x0][0x620] ;  /* 0x00018800ff067b82 */ /* 0x001e220000000a00 */
[----:B------:R-:W-:-:S02]  /*238b0*/  R2UR UR17, R13 ;  /* 0x000000000d1172ca */ /* 0x000fc400000e0000 */
[----:B---3--:R-:W-:-:S05]  /*238c0*/  I2FP.F32.U32 R0, R8 ;  /* 0x0000000800007245 */ /* 0x008fca0000201000 */
[----:B------:R-:W-:-:S06]  /*238d0*/  FMUL R0, R0, UR6 ;  /* 0x0000000600007c20 */ /* 0x000fcc0008400000 */
[----:B------:R-:W3:Y:S01]  /*238e0*/  F2I.U32.TRUNC.NTZ R0, R0 ;  /* 0x0000000000007305 */ /* 0x000ee2000020f000 */
[----:B-1----:R-:W-:Y:S05]  /*238f0*/  @!P0 BRA `(.L_x_553) ;  /* 0x0000000000308947 */ /* 0x002fea0003800000 */
        /* <DEDUP_REMOVED lines=12> */
.L_x_553:
[----:B------:R-:W-:Y:S01]  /*239c0*/  USHF.R.U64 UR10, UR16, UR23, UR17 ;  /* 0x00000017100a7299 */ /* 0x000fe20008001211 */
[----:B------:R-:W1:Y:S01]  /*239d0*/  LDC.64 R20, c[0x0][0x640] ;  /* 0x00019000ff147b82 */ /* 0x000e620000000a00 */
[----:B------:R-:W-:Y:S01]  /*239e0*/  USHF.R.U32.HI UR6, URZ, UR23, UR17 ;  /* 0x000000173f067299 */ /* 0x000fe20008011611 */
[----:B---3--:R-:W-:Y:S02]  /*239f0*/  IMAD.MOV R10, RZ, RZ, -R0 ;  /* 0x000000ffff0a7224 */ /* 0x008fe400078e0a00 */
[----:B--2---:R-:W-:Y:S01]  /*23a00*/  IMAD.MOV.U32 R2, RZ, RZ, R11 ;  /* 0x000000ffff027224 */ /* 0x004fe200078e000b */
[----:B------:R-:W-:Y:S01]  /*23a10*/  IADD3 R5, P0, RZ, -UR10, RZ ;  /* 0x8000000aff057c10 */ /* 0x000fe2000ff1e0ff */
[----:B----4-:R-:W-:Y:S02]  /*23a20*/  IMAD R17, R9, R10, R8 ;  /* 0x0000000a09117224 */ /* 0x010fe400078e0208 */
[----:B------:R-:W2:Y:S02]  /*23a30*/  LDC R4, c[0x0][0x618] ;  /* 0x00018600ff047b82 */ /* 0x000ea40000000800 */
[----:B------:R-:W-:Y:S01]  /*23a40*/  IMAD.X R3, RZ, RZ, ~UR6, P0 ;  /* 0x80000006ff037e24 */ /* 0x000fe200080e06ff */
[----:B------:R-:W-:-:S03]  /*23a50*/  ULDC UR6, c[0x0][0x154] ;  /* 0x0000550000067ab9 */ /* 0x000fc60000000800 */
[-C--:B0-----:R-:W-:Y:S02]  /*23a60*/  IMAD R0, R3, R6.reuse, RZ ;  /* 0x0000000603007224 */ /* 0x081fe400078e02ff */
[----:B------:R-:W0:Y:S01]  /*23a70*/  LDC R14, c[0x0][0x608] ;  /* 0x00018200ff0e7b82 */ /* 0x000e220000000800 */
[----:B------:R-:W-:Y:S02]  /*23a80*/  IMAD.MOV.U32 R3, RZ, RZ, R13 ;  /* 0x000000ffff037224 */ /* 0x000fe400078e000d */
[----:B------:R-:W-:-:S05]  /*23a90*/  IMAD.WIDE.U32 R2, R5, R6, R2 ;  /* 0x0000000605027225 */ /* 0x000fca00078e0002 */
[----:B------:R-:W3:Y:S01]  /*23aa0*/  LDC R18, c[0x0][0x658] ;  /* 0x00019600ff127b82 */ /* 0x000ee20000000800 */
[----:B------:R-:W-:Y:S01]  /*23ab0*/  IMAD R5, R5, R7, R0 ;  /* 0x0000000705057224 */ /* 0x000fe200078e0200 */
[----:B------:R-:W-:Y:S01]  /*23ac0*/  I2FP.F32.U32 R0, R12 ;  /* 0x0000000c00007245 */ /* 0x000fe20000201000 */
[----:B------:R-:W-:Y:S01]  /*23ad0*/  IMAD.MOV.U32 R7, RZ, RZ, 0x1 ;  /* 0x00000001ff077424 */ /* 0x000fe200078e00ff */
[----:B-1----:R-:W-:Y:S01]  /*23ae0*/  ISETP.NE.U32.AND P0, PT, R20, RZ, PT ;  /* 0x000000ff1400720c */ /* 0x002fe20003f05070 */
[----:B------:R-:W-:Y:S02]  /*23af0*/  IMAD.IADD R3, R3, 0x1, R5 ;  /* 0x0000000103037824 */ /* 0x000fe400078e0205 */
[----:B------:R-:W-:Y:S01]  /*23b00*/  FMUL R0, R0, UR6 ;  /* 0x0000000600007c20 */ /* 0x000fe20008400000 */
[----:B------:R-:W1:Y:S01]  /*23b10*/  LDC R15, c[0x0][0x148] ;  /* 0x00005200ff0f7b82 */ /* 0x000e620000000800 */
[----:B------:R-:W-:Y:S01]  /*23b20*/  ISETP.NE.AND.EX P0, PT, R21, RZ, PT, P0 ;  /* 0x000000ff1500720c */ /* 0x000fe20003f05300 */
[----:B------:R-:W-:Y:S01]  /*23b30*/  IMAD.MOV.U32 R5, RZ, RZ, -0x1 ;  /* 0xffffffffff057424 */ /* 0x000fe200078e00ff */
[-CC-:B--2---:R-:W-:Y:S01]  /*23b40*/  SHF.R.U64 R10, R2, R4.reuse, R3.reuse ;  /* 0x00000004020a7219 */ /* 0x184fe20000001203 */
[----:B------:R2:W4:Y:S01]  /*23b50*/  F2I.U32.TRUNC.NTZ R13, R0 ;  /* 0x00000000000d7305 */ /* 0x000522000020f000 */
[----:B------:R-:W-:-:S03]  /*23b60*/  SHF.R.U32.HI R3, RZ, R4, R3 ;  /* 0x00000004ff037219 */ /* 0x000fc60000011603 */
[----:B------:R-:W1:Y:S01]  /*23b70*/  LDC R16, c[0x0][0x600] ;  /* 0x00018000ff107b82 */ /* 0x000e620000000800 */
[-CC-:B0-----:R-:W-:Y:S02]  /*23b80*/  SHF.R.U64 R8, R10, R14.reuse, R3.reuse ;  /* 0x0000000e0a087219 */ /* 0x181fe40000001203 */
[----:B------:R-:W-:-:S05]  /*23b90*/  SHF.R.U32.HI R3, RZ, R14, R3 ;  /* 0x0000000eff037219 */ /* 0x000fca0000011603 */
[----:B------:R-:W0:Y:S01]  /*23ba0*/  LDC R22, c[0x0][0x648] ;  /* 0x00019200ff167b82 */ /* 0x000e220000000800 */
[-CC-:B---3--:R-:W-:Y:S02]  /*23bb0*/  SHF.R.U64 R11, R8, R18.reuse, R3.reuse ;  /* 0x00000012080b7219 */ /* 0x188fe40000001203 */
[-C--:B------:R-:W-:Y:S02]  /*23bc0*/  SHF.L.U32 R5, R5, R18.reuse, RZ ;  /* 0x0000001205057219 */ /* 0x080fe400000006ff */
[-C--:B------:R-:W-:Y:S01]  /*23bd0*/  SHF.R.U32.HI R3, RZ, R18.reuse, R3 ;  /* 0x00000012ff037219 */ /* 0x080fe20000011603 */
[----:B------:R-:W-:Y:S01]  /*23be0*/  IMAD.MOV.U32 R2, RZ, RZ, R11 ;  /* 0x000000ffff027224 */ /* 0x000fe200078e000b */
[----:B------:R-:W-:Y:S01]  /*23bf0*/  SHF.L.U32 R40, R7, R18, RZ ;  /* 0x0000001207287219 */ /* 0x000fe200000006ff */
[----:B------:R-:W3:Y:S01]  /*23c00*/  LDC R23, c[0x0][0x638] ;  /* 0x00018e00ff177b82 */ /* 0x000ee20000000800 */
[----:B------:R-:W-:-:S07]  /*23c10*/  LOP3.LUT R19, RZ, R5, RZ, 0x33, !PT ;  /* 0x00000005ff137212 */ /* 0x000fce00078e33ff */
[----:B------:R-:W0:Y:S01]  /*23c20*/  LDC R24, c[0x0][0x610] ;  /* 0x00018400ff187b82 */ /* 0x000e220000000800 */
[----:B--2-4-:R-:W-:Y:S05]  /*23c30*/  @!P0 BRA `(.L_x_554) ;  /* 0x0000000000288947 */ /* 0x014fea0003800000 */
[----:B------:R-:W2:Y:S02]  /*23c40*/  LDC R0, c[0x0][0x64c] ;  /* 0x00019300ff007b82 */ /* 0x000ea40000000800 */
[----:B--2---:R-:W-:-:S05]  /*23c50*/  IADD3 R7, P0, R11, R0, RZ ;  /* 0x000000000b077210 */ /* 0x004fca0007f1e0ff */
        /* <DEDUP_REMOVED lines=8> */
.L_x_554:
[----:B0-----:R-:W-:Y:S01]  /*23ce0*/  SHF.R.U64 R0, R2, R22, R3 ;  /* 0x0000001602007219 */ /* 0x001fe20000001203 */
[----:B-1----:R-:W-:Y:S01]  /*23cf0*/  VIADD R5, R16, 0xffffffff ;  /* 0xffffffff10057836 */ /* 0x002fe20000000000 */
[----:B------:R-:W-:Y:S01]  /*23d00*/  LOP3.LUT R3, R8, R19, RZ, 0xc0, !PT ;  /* 0x0000001308037212 */ /* 0x000fe200078ec0ff */
[----:B------:R-:W-:Y:S02]  /*23d10*/  IMAD.MOV R13, RZ, RZ, -R13 ;  /* 0x000000ffff0d7224 */ /* 0x000fe400078e0a0d */
[----:B------:R-:W-:Y:S02]  /*23d20*/  IMAD.MOV R2, RZ, RZ, -R0 ;  /* 0x000000ffff027224 */ /* 0x000fe400078e0a00 */
[----:B------:R-:W-:Y:S01]  /*23d30*/  IMAD R40, R40, R0, R3 ;  /* 0x0000000028287224 */ /* 0x000fe200078e0203 */
[----:B------:R-:W-:Y:S01]  /*23d40*/  LOP3.LUT R3, R10, R5, RZ, 0xc0, !PT ;  /* 0x000000050a037212 */ /* 0x000fe200078ec0ff */
[----:B------:R-:W-:Y:S02]  /*23d50*/  @P4 IMAD R17, R15, R13, R12 ;  /* 0x0000000d0f114224 */ /* 0x000fe400078e020c */
[----:B---3--:R-:W-:-:S02]  /*23d60*/  IMAD R0, R2, R23, R11 ;  /* 0x0000001702007224 */ /* 0x008fc400078e020b */
[----:B------:R-:W-:Y:S02]  /*23d70*/  IMAD.MOV.U32 R2, RZ, RZ, 0x1 ;  /* 0x00000001ff027424 */ /* 0x000fe400078e00ff */
[----:B------:R-:W-:Y:S02]  /*23d80*/  IMAD R40, R40, R24, R17 ;  /* 0x0000001828287224 */ /* 0x000fe400078e0211 */
[----:B------:R-:W-:Y:S01]  /*23d90*/  IMAD R3, R0, R16, R3 ;  /* 0x0000001000037224 */ /* 0x000fe200078e0203 */
[----:B------:R-:W-:-:S04]  /*23da0*/  PRMT R0, R2, 0x7610, R0 ;  /* 0x0000761002007816 */ /* 0x000fc80000000000 */
[----:B------:R-:W-:Y:S02]  /*23db0*/  SEL R2, R3, R40, !P4 ;  /* 0x0000002803027207 */ /* 0x000fe40006000000 */
[----:B------:R-:W-:-:S03]  /*23dc0*/  SEL R40, R40, R3, !P4 ;  /* 0x0000000328287207 */ /* 0x000fc60006000000 */
[----:B------:R3:W-:Y:S04]  /*23dd0*/  STL [R1+0x464], R2 ;  /* 0x0004640201007387 */ /* 0x0007e80000100800 */
.L_x_552:
[----:B------:R4:W-:Y:S01]  /*23de0*/  STL [R1+0x468], R40 ;  /* 0x0004682801007387 */ /* 0x0009e20000100800 */
[----:B------:R-:W-:-:S13]  /*23df0*/  LOP3.LUT P0, RZ, R0, 0xff, RZ, 0xc0, !PT ;  /* 0x000000ff00ff7812 */ /* 0x000fda000780c0ff */
[----:B----4-:R-:W-:Y:S05]  /*23e00*/  @P0 BRA `(.L_x_555) ;  /* 0xfffffdd400540947 */ /* 0x010fea000383ffff */
[----:B------:R-:W-:Y:S05]  /*23e10*/  EXIT ;  /* 0x000000000000794d */ /* 0x000fea0003800000 */
.L_x_7:
[----:B------:R-:W2:Y:S01]  /*23e20*/  LDL R20, [R1+0x460] ;  /* 0x0004600001147983 */ /* 0x000ea20000100800 */
[----:B------:R-:W-:-:S03]  /*23e30*/  ULDC.64 UR4, c[0x0][0x650] ;  /* 0x0001940000047ab9 */ /* 0x000fc60000000a00 */
[----:B------:R-:W3:Y:S01]  /*23e40*/  LDL R163, [R1+0x45c] ;  /* 0x00045c0001a37983 */ /* 0x000ee20000100800 */
[----:B------:R-:W-:Y:S01]  /*23e50*/  PRMT R0, RZ, 0x7610, R0 ;  /* 0x00007610ff007816 */ /* 0x000fe20000000000 */
[----:B------:R-:W-:Y:S02]  /*23e60*/  IMAD.MOV.U32 R5, RZ, RZ, -0x1 ;  /* 0xffffffffff057424 */ /* 0x000fe400078e00ff */
[----:B------:R-:W-:Y:S02]  /*23e70*/  IMAD.MOV.U32 R4, RZ, RZ, -0x1 ;  /* 0xffffffffff047424 */ /* 0x000fe400078e00ff */
[----:B------:R-:W-:Y:S01]  /*23e80*/  IMAD.MOV.U32 R10, RZ, RZ, -0x1 ;  /* 0xffffffffff0a7424 */ /* 0x000fe200078e00ff */
[----:B--2---:R-:W-:-:S04]  /*23e90*/  ISETP.GE.U32.AND P0, PT, R20, UR4, PT ;  /* 0x0000000414007c0c */ /* 0x004fc8000bf06070 */
[----:B---3--:R-:W-:-:S13]  /*23ea0*/  ISETP.GE.U32.AND.EX P0, PT, R163, UR5, PT, P0 ;  /* 0x00000005a3007c0c */ /* 0x008fda000bf06100 */
[----:B------:R-:W-:Y:S05]  /*23eb0*/  @P0 BRA `(.L_x_556) ;  /* 0x0000000400300947 */ /* 0x000fea0003800000 */
[----:B------:R-:W1:Y:S01]  /*23ec0*/  LDC.64 R16, c[0x0][0x628] ;  /* 0x00018a00ff107b82 */ /* 0x000e620000000a00 */
[----:B0-----:R-:W-:Y:S02]  /*23ed0*/  IMAD.MOV.U32 R8, RZ, RZ, R20 ;  /* 0x000000ffff087224 */ /* 0x001fe400078e0014 */
[----:B------:R-:W-:-:S05]  /*23ee0*/  IMAD.MOV.U32 R9, RZ, RZ, R163 ;  /* 0x000000ffff097224 */ /* 0x000fca00078e00a3 */
[----:B------:R-:W0:Y:S08]  /*23ef0*/  LDC R10, c[0x0][0x630] ;  /* 0x00018c00ff0a7b82 */ /* 0x000e300000000800 */
[----:B------:R-:W2:Y:S01]  /*23f00*/  LDC.64 R18, c[0x0][0x620] ;  /* 0x00018800ff127b82 */ /* 0x000ea20000000a00 */
[----:B-1----:R-:W-:-:S04]  /*23f10*/  ISETP.NE.U32.AND P0, PT, R16, RZ, PT ;  /* 0x000000ff1000720c */ /* 0x002fc80003f05070 */
[----:B------:R-:W-:-:S13]  /*23f20*/  ISETP.NE.AND.EX P0, PT, R17, RZ, PT, P0 ;  /* 0x000000ff1100720c */ /* 0x000fda0003f05300 */
[----:B0-2---:R-:W-:Y:S05]  /*23f30*/  @!P0 BRA `(.L_x_557) ;  /* 0x0000000000288947 */ /* 0x005fea0003800000 */
[----:B------:R-:W0:Y:S02]  /*23f40*/  LDC R0, c[0x0][0x634] ;  /* 0x00018d00ff007b82 */ /* 0x000e240000000800 */
[----:B0-----:R-:W-:-:S05]  /*23f50*/  IADD3 R9, P0, R20, R0, RZ ;  /* 0x0000000014097210 */ /* 0x001fca0007f1e0ff */
        /* <DEDUP_REMOVED lines=8> */
.L_x_557:
[----:B------:R-:W0:Y:S01]  /*23fe0*/  LDC.64 R22, c[0x0][0x640] ;  /* 0x00019000ff167b82 */ /* 0x000e220000000a00 */
[-CC-:B------:R-:W-:Y:S01]  /*23ff0*/  SHF.R.U64 R15, R8, R10.reuse, R9.reuse ;  /* 0x0000000a080f7219 */ /* 0x180fe20000001209 */
[----:B------:R-:W-:Y:S01]  /*24000*/  IMAD.MOV.U32 R4, RZ, RZ, R20 ;  /* 0x000000ffff047224 */ /* 0x000fe200078e0014 */
[----:B------:R-:W-:Y:S01]  /*24010*/  SHF.R.U32.HI R0, RZ, R10, R9 ;  /* 0x0000000aff007219 */ /* 0x000fe20000011609 */
[----:B------:R-:W-:Y:S01]  /*24020*/  IMAD.MOV.U32 R24, RZ, RZ, 0x1 ;  /* 0x00000001ff187424 */ /* 0x000fe200078e00ff */
[----:B------:R-:W-:-:S03]  /*24030*/  IADD3 R7, P0, RZ, -R15, RZ ;  /* 0x8000000fff077210 */ /* 0x000fc60007f1e0ff */
[----:B------:R-:W1:Y:S02]  /*24040*/  LDC R6, c[0x0][0x618] ;  /* 0x00018600ff067b82 */ /* 0x000e640000000800 */
[----:B------:R-:W-:-:S04]  /*24050*/  IMAD.X R5, RZ, RZ, ~R0, P0 ;  /* 0x000000ffff057224 */ /* 0x000fc800000e0e00 */
[-C--:B------:R-:W-:Y:S02]  /*24060*/  IMAD R0, R5, R18.reuse, RZ ;  /* 0x0000001205007224 */ /* 0x080fe400078e02ff */
[----:B------:R-:W2:Y:S01]  /*24070*/  LDC R8, c[0x0][0x608] ;  /* 0x00018200ff087b82 */ /* 0x000ea20000000800 */
[----:B------:R-:W-:Y:S02]  /*24080*/  IMAD.MOV.U32 R5, RZ, RZ, R163 ;  /* 0x000000ffff057224 */ /* 0x000fe400078e00a3 */
[----:B------:R-:W-:-:S05]  /*24090*/  IMAD.WIDE.U32 R4, R7, R18, R4 ;  /* 0x0000001207047225 */ /* 0x000fca00078e0004 */
[----:B------:R-:W3:Y:S01]  /*240a0*/  LDC R21, c[0x0][0x658] ;  /* 0x00019600ff157b82 */ /* 0x000ee20000000800 */
[----:B------:R-:W-:Y:S01]  /*240b0*/  IMAD R7, R7, R19, R0 ;  /* 0x0000001307077224 */ /* 0x000fe200078e0200 */
[----:B0-----:R-:W-:-:S03]  /*240c0*/  ISETP.NE.U32.AND P0, PT, R22, RZ, PT ;  /* 0x000000ff1600720c */ /* 0x001fc60003f05070 */
[----:B------:R-:W-:Y:S01]  /*240d0*/  IMAD.IADD R5, R5, 0x1, R7 ;  /* 0x0000000105057824 */ /* 0x000fe200078e0207 */
[----:B------:R-:W-:Y:S02]  /*240e0*/  ISETP.NE.AND.EX P0, PT, R23, RZ, PT, P0 ;  /* 0x000000ff1700720c */ /* 0x000fe40003f05300 */
[----:B------:R-:W0:Y:S02]  /*240f0*/  LDC R16, c[0x0][0x600] ;  /* 0x00018000ff107b82 */ /* 0x000e240000000800 */
[-CC-:B-1----:R-:W-:Y:S01]  /*24100*/  SHF.R.U64 R10, R4, R6.reuse, R5.reuse ;  /* 0x00000006040a7219 */ /* 0x182fe20000001205 */
[----:B------:R-:W-:Y:S01]  /*24110*/  IMAD.MOV.U32 R4, RZ, RZ, -0x1 ;  /* 0xffffffffff047424 */ /* 0x000fe200078e00ff */
[----:B------:R-:W-:-:S04]  /*24120*/  SHF.R.U32.HI R5, RZ, R6, R5 ;  /* 0x00000006ff057219 */ /* 0x000fc80000011605 */
[----:B------:R-:W1:Y:S01]  /*24130*/  LDC R18, c[0x0][0x648] ;  /* 0x00019200ff127b82 */ /* 0x000e620000000800 */
[-CC-:B--2---:R-:W-:Y:S02]  /*24140*/  SHF.R.U64 R17, R10, R8.reuse, R5.reuse ;  /* 0x000000080a117219 */ /* 0x184fe40000001205 */
[----:B------:R-:W-:-:S05]  /*24150*/  SHF.R.U32.HI R0, RZ, R8, R5 ;  /* 0x00000008ff007219 */ /* 0x000fca0000011605 */
[----:B------:R-:W2:Y:S01]  /*24160*/  LDC R20, c[0x0][0x638] ;  /* 0x00018e00ff147b82 */ /* 0x000ea20000000800 */
[-C--:B---3--:R-:W-:Y:S02]  /*24170*/  SHF.L.U32 R4, R4, R21.reuse, RZ ;  /* 0x0000001504047219 */ /* 0x088fe400000006ff */
[-CC-:B------:R-:W-:Y:S02]  /*24180*/  SHF.R.U64 R19, R17, R21.reuse, R0.reuse ;  /* 0x0000001511137219 */ /* 0x180fe40000001200 */
[----:B------:R-:W-:Y:S02]  /*24190*/  LOP3.LUT R26, RZ, R4, RZ, 0x33, !PT ;  /* 0x00000004ff1a7212 */ /* 0x000fe400078e33ff */
[----:B------:R-:W-:Y:S01]  /*241a0*/  SHF.R.U32.HI R5, RZ, R21, R0 ;  /* 0x00000015ff057219 */ /* 0x000fe20000011600 */
[----:B------:R-:W3:Y:S01]  /*241b0*/  LDC R25, c[0x0][0x610] ;  /* 0x00018400ff197b82 */ /* 0x000ee20000000800 */
[----:B------:R-:W-:Y:S01]  /*241c0*/  IMAD.MOV.U32 R4, RZ, RZ, R19 ;  /* 0x000000ffff047224 */ /* 0x000fe200078e0013 */
[----:B------:R-:W-:Y:S06]  /*241d0*/  @!P0 BRA `(.L_x_558) ;  /* 0x0000000000288947 */ /* 0x000fec0003800000 */
        /* <DEDUP_REMOVED lines=10> */
.L_x_558:
[----:B-1----:R-:W-:Y:S01]  /*24280*/  SHF.R.U64 R3, R4, R18, R5 ;  /* 0x0000001204037219 */ /* 0x002fe20000001205 */
[----:B0-----:R-:W-:Y:S01]  /*24290*/  VIADD R7, R16, 0xffffffff ;  /* 0xffffffff10077836 */ /* 0x001fe20000000000 */
[----:B------:R-:W-:Y:S01]  /*242a0*/  SHF.L.U32 R5, R24, R21, RZ ;  /* 0x0000001518057219 */ /* 0x000fe200000006ff */
[----:B------:R-:W-:Y:S01]  /*242b0*/  @P4 IMAD R12, R11, R14, R2 ;  /* 0x0000000e0b0c4224 */ /* 0x000fe200078e0202 */
[----:B------:R-:W-:Y:S01]  /*242c0*/  LOP3.LUT R0, R17, R26, RZ, 0xc0, !PT ;  /* 0x0000001a11007212 */ /* 0x000fe200078ec0ff */
[----:B------:R-:W-:-:S04]  /*242d0*/  IMAD.MOV R4, RZ, RZ, -R3 ;  /* 0x000000ffff047224 */ /* 0x000fc800078e0a03 */
[----:B------:R-:W-:Y:S01]  /*242e0*/  IMAD R5, R5, R3, R0 ;  /* 0x0000000305057224 */ /* 0x000fe200078e0200 */
[----:B------:R-:W-:Y:S01]  /*242f0*/  LOP3.LUT R3, R10, R7, RZ, 0xc0, !PT ;  /* 0x000000070a037212 */ /* 0x000fe200078ec0ff */
[----:B--2---:R-:W-:Y:S02]  /*24300*/  IMAD R0, R4, R20, R19 ;  /* 0x0000001404007224 */ /* 0x004fe400078e0213 */
[----:B------:R-:W-:Y:S02]  /*24310*/  IMAD.MOV.U32 R4, RZ, RZ, 0x1 ;  /* 0x00000001ff047424 */ /* 0x000fe400078e00ff */
[----:B---3--:R-:W-:Y:S02]  /*24320*/  IMAD R5, R5, R25, R12 ;  /* 0x0000001905057224 */ /* 0x008fe400078e020c */
[----:B------:R-:W-:Y:S01]  /*24330*/  IMAD R2, R0, R16, R3 ;  /* 0x0000001000027224 */ /* 0x000fe200078e0203 */
[----:B------:R-:W-:Y:S01]  /*24340*/  PRMT R0, R4, 0x7610, R0 ;  /* 0x0000761004007816 */ /* 0x000fe20000000000 */
[----:B------:R-:W-:-:S03]  /*24350*/  IMAD.MOV.U32 R10, RZ, RZ, R15 ;  /* 0x000000ffff0a7224 */ /* 0x000fc600078e000f */
[----:B------:R-:W-:Y:S02]  /*24360*/  SEL R4, R2, R5, !P4 ;  /* 0x0000000502047207 */ /* 0x000fe40006000000 */
[----:B------:R-:W-:-:S07]  /*24370*/  SEL R5, R5, R2, !P4 ;  /* 0x0000000205057207 */ /* 0x000fce0006000000 */
.L_x_556:
[----:B------:R-:W-:-:S08]  /*24380*/  NOP ;  /* 0x0000000000007918 */ /* 0x000fd00000000000 */
[----:B0-----:R-:W0:-:S00]  /*24390*/  USETMAXREG.DEALLOC.CTAPOOL 0x18 ;  /* 0x00000018000079c8 */ /* 0x001e0000080e0500 */
[----:B------:R-:W-:-:S13]  /*243a0*/  ISETP.NE.AND P0, PT, RZ, UR8, PT ;  /* 0x00000008ff007c0c */ /* 0x000fda000bf05270 */
[----:B------:R-:W-:Y:S05]  /*243b0*/  @P0 EXIT ;  /* 0x000000000000094d */ /* 0x000fea0003800000 */
[----:B0-----:R-:W-:Y:S01]  /*243c0*/  LOP3.LUT P0, RZ, R0, 0xff, RZ, 0xc0, !PT ;  /* 0x000000ff00ff7812 */ /* 0x001fe2000780c0ff */
[----:B------:R-:W-:Y:S02]  /*243d0*/  IMAD.MOV.U32 R6, RZ, RZ, 0x1 ;  /* 0x00000001ff067424 */ /* 0x000fe400078e00ff */
[----:B------:R-:W-:-:S10]  /*243e0*/  IMAD.MOV.U32 R7, RZ, RZ, RZ ;  /* 0x000000ffff077224 */ /* 0x000fd400078e00ff */
[----:B------:R-:W-:Y:S05]  /*243f0*/  @!P0 BRA `(.L_x_559) ;  /* 0x0000000c00588947 */ /* 0x000fea0003800000 */
[----:B------:R-:W0:Y:S01]  /*24400*/  LDC R0, c[0x0][0x28c] ;  /* 0x0000a300ff007b82 */ /* 0x000e220000000800 */
[----:B------:R-:W-:Y:S01]  /*24410*/  ULDC UR6, c[0x0][0x658] ;  /* 0x0001960000067ab9 */ /* 0x000fe20000000800 */
[----:B------:R-:W-:Y:S01]  /*24420*/  UMOV UR9, 0xffffffff ;  /* 0xffffffff00097882 */ /* 0x000fe20000000000 */
[----:B------:R-:W-:Y:S01]  /*24430*/  ULDC UR8, c[0x0][0xc] ;  /* 0x0000030000087ab9 */ /* 0x000fe20000000800 */
[----:B------:R-:W-:Y:S01]  /*24440*/  USHF.L.U32 UR11, UR9, UR6, URZ ;  /* 0x00000006090b7299 */ /* 0x000fe2000800063f */
[----:B------:R-:W-:Y:S01]  /*24450*/  BSSY B0, `(.L_x_559) ;  /* 0x00000d0000007945 */ /* 0x000fe20003800000 */
[----:B------:R-:W-:Y:S01]  /*24460*/  UMOV UR10, 0x1 ;  /* 0x00000001000a7882 */ /* 0x000fe20000000000 */
[----:B------:R-:W-:Y:S01]  /*24470*/  ULDC UR9, c[0x0][0x10] ;  /* 0x0000040000097ab9 */ /* 0x000fe20000000800 */
[----:B------:R-:W1:Y:S01]  /*24480*/  S2UR UR4, SR_CgaCtaId ;  /* 0x00000000000479c3 */ /* 0x000e620000008800 */
[----:B------:R-:W-:Y:S01]  /*24490*/  UIMAD.WIDE.U32 UR8, UR8, UR9, URZ ;  /* 0x00000009080872a5 */ /* 0x000fe2000f8e003f */
[----:B------:R-:W-:Y:S01]  /*244a0*/  IMAD.MOV.U32 R9, RZ, RZ, 0x1 ;  /* 0x00000001ff097424 */ /* 0x000fe200078e00ff */
[----:B------:R-:W-:Y:S01]  /*244b0*/  USHF.L.U32 UR6, UR10, UR6, URZ ;  /* 0x000000060a067299 */ /* 0x000fe2000800063f */
[----:B------:R-:W-:Y:S01]  /*244c0*/  IMAD.MOV.U32 R6, RZ, RZ, 0x1 ;  /* 0x00000001ff067424 */ /* 0x000fe200078e00ff */
[----:B------:R-:W-:Y:S01]  /*244d0*/  ULDC UR5, c[0x0][0x600] ;  /* 0x0001800000057ab9 */ /* 0x000fe20000000800 */
[----:B------:R-:W-:Y:S01]  /*244e0*/  ULDC UR10, c[0x0][0x14] ;  /* 0x00000500000a7ab9 */ /* 0x000fe20000000800 */
[----:B------:R-:W-:Y:S01]  /*244f0*/  IMAD.MOV.U32 R7, RZ, RZ, RZ ;  /* 0x000000ffff077224 */ /* 0x000fe200078e00ff */
[----:B------:R-:W-:-:S02]  /*24500*/  UIMAD.WIDE.U32 UR24, UR8, UR10, URZ ;  /* 0x0000000a081872a5 */ /* 0x000fc4000f8e003f */
[----:B------:R-:W-:Y:S02]  /*24510*/  UIMAD UR18, UR9, UR10, URZ ;  /* 0x0000000a091272a4 */ /* 0x000fe4000f8e023f */
[----:B------:R-:W-:Y:S02]  /*24520*/  ULOP3.LUT UR23, UR13, 0x2, URZ, 0xfc, !UPT ;  /* 0x000000020d177892 */ /* 0x000fe4000f8efc3f */
[----:B------:R-:W-:Y:S01]  /*24530*/  UIADD3 UR5, UR5, -0x1, URZ ;  /* 0xffffffff05057890 */ /* 0x000fe2000fffe03f */
[----:B0-----:R-:W-:Y:S01]  /*24540*/  VIADD R0, R0, 0x3f ;  /* 0x0000003f00007836 */ /* 0x001fe20000000000 */
[----:B------:R-:W-:Y:S02]  /*24550*/  ULOP3.LUT UR20, URZ, UR11, URZ, 0x33, !UPT ;  /* 0x0000000b3f147292 */ /* 0x000fe4000f8e333f */
[----:B------:R-:W-:Y:S02]  /*24560*/  UIADD3 UR18, UR25, UR18, URZ ;  /* 0x0000001219127290 */ /* 0x000fe4000fffe03f */
[----:B------:R-:W-:Y:S01]  /*24570*/  SHF.R.S32.HI R3, RZ, 0x1f, R0 ;  /* 0x0000001fff037819 */ /* 0x000fe20000011400 */
[----:B------:R-:W-:Y:S01]  /*24580*/  ULDC.64 UR26, c[0x0][0x198] ;  /* 0x00006600001a7ab9 */ /* 0x000fe20000000a00 */
[----:B-1----:R-:W-:-:S02]  /*24590*/  USHF.L.U32 UR7, UR4, 0x5, URZ ;  /* 0x0000000504077899 */ /* 0x002fc4000800063f */
[----:B------:R-:W-:Y:S01]  /*245a0*/  LEA.HI R0, R3, R0, RZ, 0x6 ;  /* 0x0000000003007211 */ /* 0x000fe200078f30ff */
[----:B------:R-:W-:Y:S02]  /*245b0*/  USHF.L.U32 UR4, UR4, 0xb, URZ ;  /* 0x0000000b04047899 */ /* 0x000fe4000800063f */
[----:B------:R-:W-:Y:S01]  /*245c0*/  ULOP3.LUT UR7, UR7, 0xe0, URZ, 0xc0, !UPT ;  /* 0x000000e007077892 */ /* 0x000fe2000f8ec03f */
[----:B------:R-:W-:-:S05]  /*245d0*/  SHF.R.S32.HI R0, RZ, 0x6, R0 ;  /* 0x00000006ff007819 */ /* 0x000fca0000011400 */
[----:B------:R-:W-:-:S07]  /*245e0*/  VIADD R15, R0, 0x1 ;  /* 0x00000001000f7836 */ /* 0x000fce0000000000 */
.L_x_570:
[----:B------:R-:W-:-:S03]  /*245f0*/  UMOV UR8, 0xffffffff ;  /* 0xffffffff00087882 */ /* 0x000fc60000000000 */
[----:B------:R-:W-:Y:S05]  /*24600*/  BRA.DIV UR8, `(.L_x_560) ;  /* 0x00000012083c7947 */ /* 0x000fea000b800000 */
[----:B------:R-:W-:-:S13]  /*24610*/  ELECT P0, URZ, PT ;  /* 0x00000000003f782f */ /* 0x000fda0003800000 */
.L_x_584:
[----:B------:R-:W0:Y:S01]  /*24620*/  LDC R2, c[0x0][0x28c] ;  /* 0x0000a300ff027b82 */ /* 0x000e220000000800 */
[----:B------:R-:W-:Y:S01]  /*24630*/  BSSY B1, `(.L_x_561) ;  /* 0x0000039000017945 */ /* 0x000fe20003800000 */
[----:B0-----:R-:W-:-:S13]  /*24640*/  ISETP.LT.OR P0, PT, R2, 0x1, !P0 ;  /* 0x000000010200780c */ /* 0x001fda0004701670 */
[----:B------:R-:W-:Y:S05]  /*24650*/  @P0 BRA `(.L_x_562) ;  /* 0x0000000000d80947 */ /* 0x000fea0003800000 */
[----:B------:R-:W-:Y:S01]  /*24660*/  IMAD.SHL.U32 R5, R5, 0x100, RZ ;  /* 0x0000010005057824 */ /* 0x000fe200078e00ff */
[----:B------:R-:W-:Y:S01]  /*24670*/  LEA R4, R4, UR7, 0x8 ;  /* 0x0000000704047c11 */ /* 0x000fe2000f8e40ff */
[----:B------:R-:W-:Y:S02]  /*24680*/  IMAD.MOV.U32 R13, RZ, RZ, RZ ;  /* 0x000000ffff0d7224 */ /* 0x000fe400078e00ff */
[----:B------:R-:W-:Y:S02]  /*24690*/  IMAD.MOV.U32 R2, RZ, RZ, R15 ;  /* 0x000000ffff027224 */ /* 0x000fe400078e000f */
[----:B------:R-:W-:Y:S02]  /*246a0*/  IMAD.MOV.U32 R3, RZ, RZ, R6 ;  /* 0x000000ffff037224 */ /* 0x000fe400078e0006 */
[----:B------:R-:W-:-:S07]  /*246b0*/  IMAD.MOV.U32 R8, RZ, RZ, R7 ;  /* 0x000000ffff087224 */ /* 0x000fce00078e0007 */
.L_x_565:
[----:B------:R-:W0:Y:S01]  /*246c0*/  S2R R12, SR_CgaCtaId ;  /* 0x00000000000c7919 */ /* 0x000e220000008800 */
[----:B------:R-:W-:Y:S01]  /*246d0*/  MOV R11, 0x400 ;  /* 0x00000400000b7802 */ /* 0x000fe20000000f00 */
[----:B------:R-:W1:Y:S03]  /*246e0*/  S2R R14, SR_TID.X ;  /* 0x00000000000e7919 */ /* 0x000e660000002100 */
[----:B0-----:R-:W-:Y:S02]  /*246f0*/  LEA R17, R12, R11, 0x18 ;  /* 0x0000000b0c117211 */ /* 0x001fe400078ec0ff */
[----:B------:R-:W-:Y:S02]  /*24700*/  SHF.L.U32 R11, R3, 0x1f, RZ ;  /* 0x0000001f030b7819 */ /* 0x000fe400000006ff */
[----:B-1----:R-:W-:Y:S01]  /*24710*/  LOP3.LUT P1, RZ, R14, 0x7f, RZ, 0xc0, !PT ;  /* 0x0000007f0eff7812 */ /* 0x002fe2000782c0ff */
[----:B------:R-:W-:-:S04]  /*24720*/  IMAD R12, R8, 0x8, R17 ;  /* 0x00000008080c7824 */ /* 0x000fc800078e0211 */
[----:B------:R-:W0:Y:S02]  /*24730*/  SYNCS.PHASECHK.TRANS64.TRYWAIT P0, [R12+URZ+0x38], R11 ;  /* 0x0000380b0c0075a7 */ /* 0x000e24000800017f */
[----:B0-----:R-:W-:Y:S06]  /*24740*/  @!P0 BRA `(.L_x_563) ;  /* 0x00000010000c8947 */ /* 0x001fec0003800000 */
.L_x_585:
[----:B0-----:R-:W0:Y:S01]  /*24750*/  @!P1 LDC R11, c[0x0][0x500] ;  /* 0x00014000ff0b9b82 */ /* 0x001e220000000800 */
[----:B------:R-:W-:-:S04]  /*24760*/  UPRMT UR8, UR23, 0x9910, URZ ;  /* 0x0000991017087896 */ /* 0x000fc8000800003f */
[----:B------:R-:W-:-:S06]  /*24770*/  UISETP.NE.AND UP0, UPT, UR8, 0x2, UPT ;  /* 0x000000020800788c */ /* 0x000fcc000bf05270 */
[----:B------:R-:W-:Y:S01]  /*24780*/  PLOP3.LUT P0, PT, PT, PT, UP0, 0x80, 0x0 ;  /* 0x000000000000781c */ /* 0x000fe20003f0f008 */
[----:B0-----:R0:W-:-:S12]  /*24790*/  @!P1 SYNCS.ARRIVE.TRANS64 RZ, [R12+URZ], R11 ;  /* 0x0000000b0cff99a7 */ /* 0x0011d8000800003f */
[----:B------:R-:W-:Y:S05]  /*247a0*/  @P0 BRA `(.L_x_564) ;  /* 0x0000000000040947 */ /* 0x000fea0003800000 */
[----:B------:R-:W-:Y:S01]  /*247b0*/  BPT.TRAP 0x1 ;  /* 0x000000040000795c */ /* 0x000fe20000300000 */
.L_x_564:
[----:B------:R-:W-:Y:S01]  /*247c0*/  R2UR UR8, R8 ;  /* 0x00000000080872ca */ /* 0x000fe200000e0000 */
[----:B------:R-:W-:Y:S01]  /*247d0*/  VIADD R2, R2, 0xffffffff ;  /* 0xffffffff02027836 */ /* 0x000fe20000000000 */
[----:B------:R-:W-:Y:S01]  /*247e0*/  R2UR UR19, R17 ;  /* 0x00000000111372ca */ /* 0x000fe200000e0000 */
[----:B------:R-:W-:Y:S01]  /*247f0*/  UIADD3 UR14, UP0, UR26, 0xf0, URZ ;  /* 0x000000f01a0e7890 */ /* 0x000fe2000ff1e03f */
[----:B------:R-:W-:Y:S01]  /*24800*/  R2UR UR21, R5 ;  /* 0x00000000051572ca */ /* 0x000fe200000e0000 */
[----:B------:R-:W-:Y:S01]  /*24810*/  UIADD3 UR28, UP1, UR26, 0x1f0, URZ ;  /* 0x000001f01a1c7890 */ /* 0x000fe2000ff3e03f */
[----:B------:R-:W-:Y:S01]  /*24820*/  R2UR UR9, R12 ;  /* 0x000000000c0972ca */ /* 0x000fe200000e0000 */
[----:B------:R-:W-:Y:S01]  /*24830*/  UIADD3.X UR15, URZ, UR27, URZ, UP0, !UPT ;  /* 0x0000001b3f0f7290 */ /* 0x000fe200087fe43f */
[C---:B------:R-:W-:Y:S01]  /*24840*/  R2UR UR10, R13.reuse ;  /* 0x000000000d0a72ca */ /* 0x040fe200000e0000 */
[----:B------:R-:W-:Y:S01]  /*24850*/  VIADD R8, R8, 0x1 ;  /* 0x0000000108087836 */ /* 0x000fe20000000000 */
[----:B------:R-:W-:Y:S01]  /*24860*/  R2UR UR12, R10 ;  /* 0x000000000a0c72ca */ /* 0x000fe200000e0000 */
[----:B------:R-:W-:Y:S01]  /*24870*/  UIADD3.X UR29, URZ, UR27, URZ, UP1, !UPT ;  /* 0x0000001b3f1d7290 */ /* 0x000fe20008ffe43f */
[----:B------:R-:W-:Y:S01]  /*24880*/  R2UR UR22, R4 ;  /* 0x00000000041672ca */ /* 0x000fe200000e0000 */
[----:B------:R-:W-:Y:S01]  /*24890*/  USHF.L.U32 UR8, UR8, 0xe, URZ ;  /* 0x0000000e08087899 */ /* 0x000fe2000800063f */
[----:B------:R-:W-:Y:S01]  /*248a0*/  ISETP.GT.AND P1, PT, R2, 0x1, PT ;  /* 0x000000010200780c */ /* 0x000fe20003f24270 */
[----:B------:R-:W-:Y:S01]  /*248b0*/  UMOV UR16, 0x0 ;  /* 0x0000000000107882 */ /* 0x000fe20000000000 */
[----:B------:R-:W-:Y:S01]  /*248c0*/  UMOV UR17, 0x10000000 ;  /* 0x1000000000117882 */ /* 0x000fe20000000000 */
[----:B------:R-:W-:Y:S01]  /*248d0*/  ULOP3.LUT UR11, UR8, 0x3800, UR4, 0xf8, !UPT ;  /* 0x00003800080b7892 */ /* 0x000fe2000f8ef804 */
[C---:B------:R-:W-:Y:S01]  /*248e0*/  ISETP.NE.AND P0, PT, R8.reuse, 0x7, PT ;  /* 0x000000070800780c */ /* 0x040fe20003f05270 */
[----:B------:R-:W-:Y:S01]  /*248f0*/  UIADD3 UR8, UR19, 0x180, UR8 ;  /* 0x0000018013087890 */ /* 0x000fe2000fffe008 */
[----:B------:R-:W-:Y:S01]  /*24900*/  VIADD R13, R13, 0x40 ;  /* 0x000000400d0d7836 */ /* 0x000fe20000000000 */
[----:B------:R-:W-:Y:S01]  /*24910*/  UIADD3 UR19, UR19, 0x1c180, UR11 ;  /* 0x0001c18013137890 */ /* 0x000fe2000fffe00b */
[----:B0-----:R-:W-:Y:S01]  /*24920*/  SEL R12, RZ, 0x1, P0 ;  /* 0x00000001ff0c7807 */ /* 0x001fe20000000000 */
[----:B------:R-:W-:Y:S01]  /*24930*/  UMOV UR30, 0xff0000 ;  /* 0x00ff0000001e7882 */ /* 0x000fe20000000000 */
[----:B------:R-:W-:Y:S01]  /*24940*/  UMOV UR11, UR21 ;  /* 0x00000015000b7c82 */ /* 0x000fe20008000000 */
[----:B------:R-:W-:-:S02]  /*24950*/  SEL R8, R8, RZ, P0 ;  /* 0x000000ff08087207 */ /* 0x000fc40000000000 */
[----:B------:R-:W-:Y:S01]  /*24960*/  LOP3.LUT R3, R3, R12, RZ, 0x3c, !PT ;  /* 0x0000000c03037212 */ /* 0x000fe200078e3cff */
[----:B------:R0:W-:Y:S02]  /*24970*/  UTMALDG.3D [UR8], [UR14], desc[UR16] ;  /* 0x000010080e0075b4 */ /* 0x0001e40008011000 */
[----:B0-----:R-:W-:Y:S01]  /*24980*/  UMOV UR8, UR19 ;  /* 0x0000001300087c82 */ /* 0x001fe20008000000 */
[----:B------:R-:W-:Y:S02]  /*24990*/  UMOV UR11, UR22 ;  /* 0x00000016000b7c82 */ /* 0x000fe40008000000 */
[----:B------:R0:W-:Y:S02]  /*249a0*/  UTMALDG.3D.MULTICAST [UR8], [UR28], UR30, desc[UR16] ;  /* 0x000010081c0073b4 */ /* 0x0001e4000801181e */
[----:B0-----:R-:W-:Y:S05]  /*249b0*/  @P1 BRA `(.L_x_565) ;  /* 0xfffffffc00401947 */ /* 0x001fea000383ffff */
.L_x_562:
[----:B------:R-:W-:Y:S05]  /*249c0*/  BSYNC B1 ;  /* 0x0000000000017941 */ /* 0x000fea0003800000 */
.L_x_561:
[----:B------:R-:W2:Y:S01]  /*249d0*/  LDL.LU R16, [R1+0x45c] ;  /* 0x00045c0001107983 */ /* 0x000ea20000300800 */
[----:B------:R-:W-:Y:S01]  /*249e0*/  LOP3.LUT P1, RZ, R9, 0xff, RZ, 0xc0, !PT ;  /* 0x000000ff09ff7812 */ /* 0x000fe2000782c0ff */
[----:B------:R-:W-:Y:S01]  /*249f0*/  IMAD.IADD R4, R0, 0x1, R7 ;  /* 0x0000000100047824 */ /* 0x000fe200078e0207 */
[----:B------:R-:W-:Y:S01]  /*24a00*/  ULDC.64 UR8, c[0x0][0x650] ;  /* 0x0001940000087ab9 */ /* 0x000fe20000000a00 */
[----:B------:R-:W3:Y:S01]  /*24a10*/  LDL.LU R14, [R1+0x460] ;  /* 0x00046000010e7983 */ /* 0x000ee20000300800 */
[----:B------:R-:W-:Y:S01]  /*24a20*/  BSSY B1, `(.L_x_566) ;  /* 0x0000070000017945 */ /* 0x000fe20003800000 */
[C---:B------:R-:W-:Y:S01]  /*24a30*/  IMAD.WIDE.U32 R2, R4.reuse, 0x24924925, RZ ;  /* 0x2492492504027825 */ /* 0x040fe200078e00ff */
[C---:B------:R-:W-:Y:S02]  /*24a40*/  ISETP.GT.U32.AND P0, PT, R4.reuse, 0x6, PT ;  /* 0x000000060400780c */ /* 0x040fe40003f04070 */
[----:B------:R-:W-:Y:S01]  /*24a50*/  PRMT R9, RZ, 0x7610, R9 ;  /* 0x00007610ff097816 */ /* 0x000fe20000000009 */
[----:B------:R-:W-:Y:S01]  /*24a60*/  IMAD.IADD R2, R4, 0x1, -R3 ;  /* 0x0000000104027824 */ /* 0x000fe200078e0a03 */
[----:B------:R-:W-:Y:S01]  /*24a70*/  ISETP.LT.U32.AND P0, PT, R0, 0x7, P0 ;  /* 0x000000070000780c */ /* 0x000fe20000701070 */
[----:B------:R-:W-:-:S02]  /*24a80*/  IMAD.MOV.U32 R5, RZ, RZ, -0x1 ;  /* 0xffffffffff057424 */ /* 0x000fc400078e00ff */
[----:B------:R-:W0:Y:S01]  /*24a90*/  @P1 S2R R8, SR_CgaCtaId ;  /* 0x0000000000081919 */ /* 0x000e220000008800 */
[----:B------:R-:W-:Y:S01]  /*24aa0*/  LEA.HI R2, R2, R3, RZ, 0x1f ;  /* 0x0000000302027211 */ /* 0x000fe200078ff8ff */
[----:B------:R-:W-:Y:S01]  /*24ab0*/  IMAD.MOV.U32 R10, RZ, RZ, -0x1 ;  /* 0xffffffffff0a7424 */ /* 0x000fe200078e00ff */
[----:B------:R-:W-:Y:S02]  /*24ac0*/  @P1 MOV R3, 0x400 ;  /* 0x0000040000031802 */ /* 0x000fe40000000f00 */
[--C-:B------:R-:W-:Y:S02]  /*24ad0*/  SHF.R.U32.HI R7, RZ, 0x2, R2.reuse ;  /* 0x00000002ff077819 */ /* 0x100fe40000011602 */
[----:B------:R-:W-:Y:S02]  /*24ae0*/  PRMT R2, RZ, 0x7610, R2 ;  /* 0x00007610ff027816 */ /* 0x000fe40000000002 */
[----:B0-----:R-:W-:-:S04]  /*24af0*/  @P1 LEA R3, R8, R3, 0x18 ;  /* 0x0000000308031211 */ /* 0x001fc800078ec0ff */
[----:B------:R0:W-:Y:S01]  /*24b00*/  @P1 SYNCS.ARRIVE.TRANS64.A1T0 RZ, [R3+URZ+0x88], RZ ;  /* 0x000088ff03ff19a7 */ /* 0x0001e2000810003f */
[----:B------:R-:W-:Y:S02]  /*24b10*/  ISETP.GE.U32.AND P1, PT, R0, 0x7, PT ;  /* 0x000000070000780c */ /* 0x000fe40003f26070 */
[----:B0-----:R-:W-:-:S04]  /*24b20*/  SEL R3, RZ, 0x1, !P0 ;  /* 0x00000001ff037807 */ /* 0x001fc80004000000 */
[----:B------:R-:W-:-:S07]  /*24b30*/  LOP3.LUT R6, R6, R3, RZ, 0x3c, !PT ;  /* 0x0000000306067212 */ /* 0x000fce00078e3cff */
[----:B------:R-:W-:Y:S01]  /*24b40*/  @P1 LOP3.LUT R6, R6, 0x1, R7, 0x78, !PT ;  /* 0x0000000106061812 */ /* 0x000fe200078e7807 */
[----:B------:R-:W-:Y:S02]  /*24b50*/  IMAD R7, R7, -0x7, R4 ;  /* 0xfffffff907077824 */ /* 0x000fe400078e0204 */
[----:B------:R-:W-:Y:S01]  /*24b60*/  IMAD.MOV.U32 R4, RZ, RZ, -0x1 ;  /* 0xffffffffff047424 */ /* 0x000fe200078e00ff */
[----:B---3--:R-:W-:-:S04]  /*24b70*/  IADD3 R14, P0, R14, UR24, RZ ;  /* 0x000000180e0e7c10 */ /* 0x008fc8000ff1e0ff */
[----:B--2---:R-:W-:Y:S01]  /*24b80*/  IADD3.X R16, R16, UR18, RZ, P0, !PT ;  /* 0x0000001210107c10 */ /* 0x004fe200087fe4ff */
[----:B------:R0:W-:Y:S01]  /*24b90*/  STL [R1+0x460], R14 ;  /* 0x0004600e01007387 */ /* 0x0001e20000100800 */
[----:B------:R-:W-:-:S03]  /*24ba0*/  ISETP.GE.U32.AND P0, PT, R14, UR8, PT ;  /* 0x000000080e007c0c */ /* 0x000fc6000bf06070 */
[----:B------:R0:W-:Y:S01]  /*24bb0*/  STL [R1+0x45c], R16 ;  /* 0x00045c1001007387 */ /* 0x0001e20000100800 */
[----:B------:R-:W-:-:S13]  /*24bc0*/  ISETP.GE.U32.AND.EX P0, PT, R16, UR9, PT, P0 ;  /* 0x0000000910007c0c */ /* 0x000fda000bf06100 */
[----:B0-----:R-:W-:Y:S05]  /*24bd0*/  @P0 BRA `(.L_x_567) ;  /* 0x0000000400500947 */ /* 0x001fea0003800000 */
[----:B------:R-:W0:Y:S01]  /*24be0*/  S2R R8, SR_CTAID.X ;  /* 0x0000000000087919 */ /* 0x000e220000002500 */
[----:B------:R-:W-:Y:S01]  /*24bf0*/  ULDC UR8, c[0x0][0x150] ;  /* 0x0000540000087ab9 */ /* 0x000fe20000000800 */
[----:B------:R-:W1:Y:S01]  /*24c00*/  LDC R3, c[0x0][0x144] ;  /* 0x00005100ff037b82 */ /* 0x000e620000000800 */
[----:B------:R-:W-:Y:S01]  /*24c10*/  ULDC UR11, c[0x0][0x630] ;  /* 0x00018c00000b7ab9 */ /* 0x000fe20000000800 */
[----:B------:R-:W2:Y:S06]  /*24c20*/  S2R R5, SR_CTAID.Y ;  /* 0x0000000000057919 */ /* 0x000eac0000002600 */
[----:B------:R-:W3:Y:S01]  /*24c30*/  LDC R12, c[0x0][0x148] ;  /* 0x00005200ff0c7b82 */ /* 0x000ee20000000800 */
[----:B0-----:R-:W-:-:S02]  /*24c40*/  I2FP.F32.U32 R2, R8 ;  /* 0x0000000800027245 */ /* 0x001fc40000201000 */
[----:B--2---:R-:W-:-:S03]  /*24c50*/  I2FP.F32.U32 R4, R5 ;  /* 0x0000000500047245 */ /* 0x004fc60000201000 */
[----:B------:R-:W-:Y:S01]  /*24c60*/  FMUL R2, R2, UR8 ;  /* 0x0000000802027c20 */ /* 0x000fe20008400000 */
[----:B------:R-:W-:Y:S02]  /*24c70*/  ULDC UR8, c[0x0][0x154] ;  /* 0x0000550000087ab9 */ /* 0x000fe40000000800 */
[----:B------:R-:W-:Y:S01]  /*24c80*/  FMUL R10, R4, UR8 ;  /* 0x00000008040a7c20 */ /* 0x000fe20008400000 */
[----:B------:R-:W-:Y:S02]  /*24c90*/  ULDC.64 UR8, c[0x0][0x628] ;  /* 0x00018a0000087ab9 */ /* 0x000fe40000000a00 */
[----:B------:R-:W0:Y:S01]  /*24ca0*/  F2I.U32.TRUNC.NTZ R2, R2 ;  /* 0x0000000200027305 */ /* 0x000e22000020f000 */
[----:B------:R-:W-:-:S04]  /*24cb0*/  ISETP.NE.U32.AND P0, PT, RZ, UR8, PT ;  /* 0x00000008ff007c0c */ /* 0x000fc8000bf05070 */
[----:B------:R-:W-:-:S03]  /*24cc0*/  ISETP.NE.AND.EX P0, PT, RZ, UR9, PT, P0 ;  /* 0x00000009ff007c0c */ /* 0x000fc6000bf05300 */
[----:B------:R-:W2:Y:S01]  /*24cd0*/  F2I.U32.TRUNC.NTZ R10, R10 ;  /* 0x0000000a000a7305 */ /* 0x000ea2000020f000 */
[----:B0-----:R-:W-:Y:S02]  /*24ce0*/  IMAD.MOV R4, RZ, RZ, -R2 ;  /* 0x000000ffff047224 */ /* 0x001fe400078e0a02 */
[----:B------:R-:W-:Y:S02]  /*24cf0*/  IMAD.MOV.U32 R2, RZ, RZ, R14 ;  /* 0x000000ffff027224 */ /* 0x000fe400078e000e */
[----:B-1----:R-:W-:Y:S02]  /*24d00*/  IMAD R8, R3, R4, R8 ;  /* 0x0000000403087224 */ /* 0x002fe400078e0208 */
[----:B--2---:R-:W-:-:S04]  /*24d10*/  IMAD.MOV R3, RZ, RZ, -R10 ;  /* 0x000000ffff037224 */ /* 0x004fc800078e0a0a */
[----:B---3--:R-:W-:Y:S02]  /*24d20*/  @P4 IMAD R8, R12, R3, R5 ;  /* 0x000000030c084224 */ /* 0x008fe400078e0205 */
[----:B------:R-:W-:Y:S01]  /*24d30*/  IMAD.MOV.U32 R3, RZ, RZ, R16 ;  /* 0x000000ffff037224 */ /* 0x000fe200078e0010 */
[----:B------:R-:W-:Y:S06]  /*24d40*/  @!P0 BRA `(.L_x_568) ;  /* 0x0000000000288947 */ /* 0x000fec0003800000 */
[----:B------:R-:W-:Y:S02]  /*24d50*/  ULDC UR10, c[0x0][0x634] ;  /* 0x00018d00000a7ab9 */ /* 0x000fe40000000800 */
[----:B------:R-:W-:-:S05]  /*24d60*/  IADD3 R3, P0, R14, UR10, RZ ;  /* 0x0000000a0e037c10 */ /* 0x000fca000ff1e0ff */
[----:B------:R-:W-:-:S04]  /*24d70*/  IMAD.X R11, RZ, RZ, R16, P0 ;  /* 0x000000ffff0b7224 */ /* 0x000fc800000e0610 */
[----:B------:R-:W-:-:S04]  /*24d80*/  IMAD.WIDE.U32 R4, R11, UR8, RZ ;  /* 0x000000080b047c25 */ /* 0x000fc8000f8e00ff */
[----:B------:R-:W-:-:S04]  /*24d90*/  IMAD.WIDE.U32 R4, P0, R3, UR9, R4 ;  /* 0x0000000903047c25 */ /* 0x000fc8000f800004 */
[----:B------:R-:W-:-:S04]  /*24da0*/  IMAD.WIDE.U32 R2, R3, UR8, RZ ;  /* 0x0000000803027c25 */ /* 0x000fc8000f8e00ff */
[----:B------:R-:W-:Y:S01]  /*24db0*/  IMAD.MOV.U32 R2, RZ, RZ, R5 ;  /* 0x000000ffff027224 */ /* 0x000fe200078e0005 */
[----:B------:R-:W-:Y:S01]  /*24dc0*/  IADD3 RZ, P1, R3, R4, RZ ;  /* 0x0000000403ff7210 */ /* 0x000fe20007f3e0ff */
[----:B------:R-:W-:-:S04]  /*24dd0*/  IMAD.X R3, RZ, RZ, RZ, P0 ;  /* 0x000000ffff037224 */ /* 0x000fc800000e06ff */
[----:B------:R-:W-:-:S08]  /*24de0*/  IMAD.WIDE.U32.X R2, R11, UR9, R2, P1 ;  /* 0x000000090b027c25 */ /* 0x000fd000088e0402 */
.L_x_568:
[--C-:B------:R-:W-:Y:S01]  /*24df0*/  SHF.R.U64 R10, R2, UR11, R3.reuse ;  /* 0x0000000b020a7c19 */ /* 0x100fe20008001203 */
[----:B------:R-:W-:Y:S01]  /*24e00*/  ULDC.64 UR8, c[0x0][0x620] ;  /* 0x0001880000087ab9 */ /* 0x000fe20000000a00 */
[----:B------:R-:W-:Y:S01]  /*24e10*/  SHF.R.U32.HI R2, RZ, UR11, R3 ;  /* 0x0000000bff027c19 */ /* 0x000fe20008011603 */
[----:B------:R-:W-:Y:S01]  /*24e20*/  IMAD.MOV.U32 R3, RZ, RZ, R16 ;  /* 0x000000ffff037224 */ /* 0x000fe200078e0010 */
[----:B------:R-:W-:Y:S01]  /*24e30*/  IADD3 R11, P0, RZ, -R10, RZ ;  /* 0x8000000aff0b7210 */ /* 0x000fe20007f1e0ff */
[----:B------:R-:W-:-:S04]  /*24e40*/  ULDC.64 UR10, c[0x0][0x640] ;  /* 0x00019000000a7ab9 */ /* 0x000fc80000000a00 */
[----:B------:R-:W-:Y:S01]  /*24e50*/  IMAD.X R2, RZ, RZ, ~R2, P0 ;  /* 0x000000ffff027224 */ /* 0x000fe200000e0e02 */
[----:B------:R-:W-:-:S03]  /*24e60*/  ISETP.NE.U32.AND P0, PT, RZ, UR10, PT ;  /* 0x0000000aff007c0c */ /* 0x000fc6000bf05070 */
[----:B------:R-:W-:Y:S01]  /*24e70*/  IMAD R2, R2, UR8, RZ ;  /* 0x0000000802027c24 */ /* 0x000fe2000f8e02ff */
[----:B------:R-:W-:-:S03]  /*24e80*/  ISETP.NE.AND.EX P0, PT, RZ, UR11, PT, P0 ;  /* 0x0000000bff007c0c */ /* 0x000fc6000bf05300 */
[----:B------:R-:W-:Y:S02]  /*24e90*/  IMAD R5, R11, UR9, R2 ;  /* 0x000000090b057c24 */ /* 0x000fe4000f8e0202 */
[----:B------:R-:W-:-:S04]  /*24ea0*/  IMAD.MOV.U32 R2, RZ, RZ, R14 ;  /* 0x000000ffff027224 */ /* 0x000fc800078e000e */
[----:B------:R-:W-:Y:S01]  /*24eb0*/  IMAD.WIDE.U32 R2, R11, UR8, R2 ;  /* 0x000000080b027c25 */ /* 0x000fe2000f8e0002 */
[----:B------:R-:W-:-:S03]  /*24ec0*/  ULDC UR8, c[0x0][0x618] ;  /* 0x0001860000087ab9 */ /* 0x000fc60000000800 */
[----:B------:R-:W-:-:S05]  /*24ed0*/  IMAD.IADD R3, R3, 0x1, R5 ;  /* 0x0000000103037824 */ /* 0x000fca00078e0205 */
[--C-:B------:R-:W-:Y:S02]  /*24ee0*/  SHF.R.U64 R11, R2, UR8, R3.reuse ;  /* 0x00000008020b7c19 */ /* 0x100fe40008001203 */
[----:B------:R-:W-:Y:S01]  /*24ef0*/  SHF.R.U32.HI R2, RZ, UR8, R3 ;  /* 0x00000008ff027c19 */ /* 0x000fe20008011603 */
[----:B------:R-:W-:-:S03]  /*24f00*/  ULDC UR8, c[0x0][0x608] ;  /* 0x0001820000087ab9 */ /* 0x000fc60000000800 */
[--C-:B------:R-:W-:Y:S02]  /*24f10*/  SHF.R.U64 R12, R11, UR8, R2.reuse ;  /* 0x000000080b0c7c19 */ /* 0x100fe40008001202 */
[----:B------:R-:W-:Y:S01]  /*24f20*/  SHF.R.U32.HI R3, RZ, UR8, R2 ;  /* 0x00000008ff037c19 */ /* 0x000fe20008011602 */
[----:B------:R-:W-:-:S03]  /*24f30*/  ULDC UR8, c[0x0][0x658] ;  /* 0x0001960000087ab9 */ /* 0x000fc60000000800 */
[--C-:B------:R-:W-:Y:S02]  /*24f40*/  SHF.R.U64 R13, R12, UR8, R3.reuse ;  /* 0x000000080c0d7c19 */ /* 0x100fe40008001203 */
[----:B------:R-:W-:-:S03]  /*24f50*/  SHF.R.U32.HI R14, RZ, UR8, R3 ;  /* 0x00000008ff0e7c19 */ /* 0x000fc60008011603 */
[----:B------:R-:W-:Y:S02]  /*24f60*/  IMAD.MOV.U32 R2, RZ, RZ, R13 ;  /* 0x000000ffff027224 */ /* 0x000fe400078e000d */
        /* <DEDUP_REMOVED lines=12> */
.L_x_569:
[----:B------:R-:W-:Y:S01]  /*25030*/  ULDC UR8, c[0x0][0x648] ;  /* 0x0001920000087ab9 */ /* 0x000fe20000000800 */
[----:B------:R-:W-:Y:S02]  /*25040*/  LOP3.LUT R12, R12, UR20, RZ, 0xc0, !PT ;  /* 0x000000140c0c7c12 */ /* 0x000fe4000f8ec0ff */
[----:B------:R-:W-:Y:S01]  /*25050*/  SHF.R.U64 R3, R2, UR8, R3 ;  /* 0x0000000802037c19 */ /* 0x000fe20008001203 */
[----:B------:R-:W-:-:S04]  /*25060*/  ULDC UR8, c[0x0][0x638] ;  /* 0x00018e0000087ab9 */ /* 0x000fc80000000800 */
[----:B------:R-:W-:Y:S02]  /*25070*/  IMAD.MOV R2, RZ, RZ, -R3 ;  /* 0x000000ffff027224 */ /* 0x000fe400078e0a03 */
[----:B------:R-:W-:Y:S02]  /*25080*/  IMAD R5, R3, UR6, R12 ;  /* 0x0000000603057c24 */ /* 0x000fe4000f8e020c */
[----:B------:R-:W-:Y:S01]  /*25090*/  IMAD R13, R2, UR8, R13 ;  /* 0x00000008020d7c24 */ /* 0x000fe2000f8e020d */
[----:B------:R-:W-:Y:S01]  /*250a0*/  ULDC UR8, c[0x0][0x610] ;  /* 0x0001840000087ab9 */ /* 0x000fe20000000800 */
[----:B------:R-:W-:Y:S01]  /*250b0*/  LOP3.LUT R2, R11, UR5, RZ, 0xc0, !PT ;  /* 0x000000050b027c12 */ /* 0x000fe2000f8ec0ff */
[----:B------:R-:W-:Y:S01]  /*250c0*/  IMAD R8, R5, UR8, R8 ;  /* 0x0000000805087c24 */ /* 0x000fe2000f8e0208 */
[----:B------:R-:W-:-:S03]  /*250d0*/  ULDC UR8, c[0x0][0x600] ;  /* 0x0001800000087ab9 */ /* 0x000fc60000000800 */
[----:B------:R-:W-:Y:S02]  /*250e0*/  IMAD R13, R13, UR8, R2 ;  /* 0x000000080d0d7c24 */ /* 0x000fe4000f8e0202 */
[----:B------:R-:W-:-:S03]  /*250f0*/  IMAD.MOV.U32 R2, RZ, RZ, 0x1 ;  /* 0x00000001ff027424 */ /* 0x000fc600078e00ff */
[----:B------:R-:W-:Y:S02]  /*25100*/  SEL R4, R13, R8, !P4 ;  /* 0x000000080d047207 */ /* 0x000fe40006000000 */
[----:B------:R-:W-:-:S07]  /*25110*/  SEL R5, R8, R13, !P4 ;  /* 0x0000000d08057207 */ /* 0x000fce0006000000 */
.L_x_567:
[----:B------:R-:W-:Y:S05]  /*25120*/  BSYNC B1 ;  /* 0x0000000000017941 */ /* 0x000fea0003800000 */
.L_x_566:
[----:B------:R-:W-:-:S13]  /*25130*/  LOP3.LUT P0, RZ, R2, 0xff, RZ, 0xc0, !PT ;  /* 0x000000ff02ff7812 */ /* 0x000fda000780c0ff */
[----:B------:R-:W-:Y:S05]  /*25140*/  @P0 BRA `(.L_x_570) ;  /* 0xfffffff400280947 */ /* 0x000fea000383ffff */
[----:B------:R-:W-:Y:S05]  /*25150*/  BSYNC B0 ;  /* 0x0000000000007941 */ /* 0x000fea0003800000 */
.L_x_559:
[----:B------:R-:W-:-:S03]  /*25160*/  UMOV UR8, 0xffffffff ;  /* 0xffffffff00087882 */ /* 0x000fc60000000000 */
[----:B------:R-:W-:Y:S05]  /*25170*/  BRA.DIV UR8, `(.L_x_571) ;  /* 0x0000000608947947 */ /* 0x000fea000b800000 */
[----:B------:R-:W-:-:S13]  /*25180*/  ELECT P0, URZ, PT ;  /* 0x00000000003f782f */ /* 0x000fda0003800000 */
.L_x_588:
[----:B------:R-:W-:Y:S04]  /*25190*/  BSSY B0, `(.L_x_572) ;  /* 0x0000047000007945 */ /* 0x000fe80003800000 */
[----:B------:R-:W-:Y:S05]  /*251a0*/  @!P0 BRA `(.L_x_573) ;  /* 0x0000000400148947 */ /* 0x000fea0003800000 */
[----:B------:R-:W-:-:S04]  /*251b0*/  ULOP3.LUT UR8, UR13, 0x2, URZ, 0xfc, !UPT ;  /* 0x000000020d087892 */ /* 0x000fc8000f8efc3f */
[----:B------:R-:W-:-:S06]  /*251c0*/  UISETP.NE.AND UP0, UPT, UR8, 0x3, UPT ;  /* 0x000000030800788c */ /* 0x000fcc000bf05270 */
[----:B------:R-:W-:-:S13]  /*251d0*/  PLOP3.LUT P0, PT, PT, PT, UP0, 0x80, 0x0 ;  /* 0x000000000000781c */ /* 0x000fda0003f0f008 */
[----:B------:R-:W-:Y:S05]  /*251e0*/  @!P0 BRA `(.L_x_574) ;  /* 0x0000000000048947 */ /* 0x000fea0003800000 */
[----:B------:R-:W-:Y:S01]  /*251f0*/  BPT.TRAP 0x1 ;  /* 0x000000040000795c */ /* 0x000fe20000300000 */
.L_x_574:
[----:B------:R-:W0:Y:S01]  /*25200*/  S2R R3, SR_CgaCtaId ;  /* 0x0000000000037919 */ /* 0x000e220000008800 */
[----:B------:R-:W-:Y:S02]  /*25210*/  MOV R0, 0x400 ;  /* 0x0000040000007802 */ /* 0x000fe40000000f00 */
[----:B------:R-:W-:Y:S02]  /*25220*/  SHF.L.U32 R2, R6, 0x1f, RZ ;  /* 0x0000001f06027819 */ /* 0x000fe400000006ff */
[----:B0-----:R-:W-:-:S05]  /*25230*/  LEA R0, R3, R0, 0x18 ;  /* 0x0000000003007211 */ /* 0x001fca00078ec0ff */
[----:B------:R-:W-:-:S04]  /*25240*/  VIADD R0, R0, 0x38 ;  /* 0x0000003800007836 */ /* 0x000fc80000000000 */
[----:B------:R-:W-:-:S04]  /*25250*/  IMAD R3, R7, 0x8, R0 ;  /* 0x0000000807037824 */ /* 0x000fc800078e0200 */
[----:B------:R-:W0:Y:S02]  /*25260*/  SYNCS.PHASECHK.TRANS64.TRYWAIT P0, [R3+URZ], R2 ;  /* 0x00000002030075a7 */ /* 0x000e24000800017f */
[----:B0-----:R-:W-:Y:S05]  /*25270*/  @!P0 BRA `(.L_x_575) ;  /* 0x0000000400748947 */ /* 0x001fea0003800000 */
.L_x_589:
[----:B------:R-:W-:-:S05]  /*25280*/  VIADD R7, R7, 0x1 ;  /* 0x0000000107077836 */ /* 0x000fca0000000000 */
[----:B------:R-:W-:-:S04]  /*25290*/  ISETP.NE.AND P0, PT, R7, 0x7, PT ;  /* 0x000000070700780c */ /* 0x000fc80003f05270 */
[----:B0-----:R-:W-:Y:S02]  /*252a0*/  SEL R3, RZ, 0x1, P0 ;  /* 0x00000001ff037807 */ /* 0x001fe40000000000 */
[----:B------:R-:W-:Y:S02]  /*252b0*/  SEL R7, R7, RZ, P0 ;  /* 0x000000ff07077207 */ /* 0x000fe40000000000 */
[----:B------:R-:W-:-:S03]  /*252c0*/  LOP3.LUT R6, R6, R3, RZ, 0x3c, !PT ;  /* 0x0000000306067212 */ /* 0x000fc600078e3cff */
[----:B------:R-:W-:Y:S01]  /*252d0*/  IMAD R3, R7, 0x8, R0 ;  /* 0x0000000807037824 */ /* 0x000fe200078e0200 */
[----:B------:R-:W-:-:S04]  /*252e0*/  SHF.L.U32 R2, R6, 0x1f, RZ ;  /* 0x0000001f06027819 */ /* 0x000fc800000006ff */
[----:B------:R-:W0:Y:S02]  /*252f0*/  SYNCS.PHASECHK.TRANS64.TRYWAIT P0, [R3+URZ], R2 ;  /* 0x00000002030075a7 */ /* 0x000e24000800017f */
[----:B0-----:R-:W-:Y:S05]  /*25300*/  @!P0 BRA `(.L_x_576) ;  /* 0x0000000400648947 */ /* 0x001fea0003800000 */
.L_x_590:
[----:B0-----:R-:W-:-:S05]  /*25310*/  VIADD R2, R7, 0x1 ;  /* 0x0000000107027836 */ /* 0x001fca0000000000 */
[----:B------:R-:W-:-:S04]  /*25320*/  ISETP.NE.AND P0, PT, R2, 0x7, PT ;  /* 0x000000070200780c */ /* 0x000fc80003f05270 */
[----:B------:R-:W-:Y:S02]  /*25330*/  SEL R3, RZ, 0x1, P0 ;  /* 0x00000001ff037807 */ /* 0x000fe40000000000 */
[----:B------:R-:W-:Y:S02]  /*25340*/  SEL R5, R2, RZ, P0 ;  /* 0x000000ff02057207 */ /* 0x000fe40000000000 */
[----:B------:R-:W-:-:S03]  /*25350*/  LOP3.LUT R6, R6, R3, RZ, 0x3c, !PT ;  /* 0x0000000306067212 */ /* 0x000fc600078e3cff */
[----:B------:R-:W-:Y:S01]  /*25360*/  IMAD R3, R5, 0x8, R0 ;  /* 0x0000000805037824 */ /* 0x000fe200078e0200 */
[----:B------:R-:W-:-:S04]  /*25370*/  SHF.L.U32 R2, R6, 0x1f, RZ ;  /* 0x0000001f06027819 */ /* 0x000fc800000006ff */
[----:B------:R-:W0:Y:S02]  /*25380*/  SYNCS.PHASECHK.TRANS64.TRYWAIT P0, [R3+URZ], R2 ;  /* 0x00000002030075a7 */ /* 0x000e24000800017f */
[----:B0-----:R-:W-:Y:S05]  /*25390*/  @!P0 BRA `(.L_x_577) ;  /* 0x0000000400548947 */ /* 0x001fea0003800000 */
.L_x_591:
        /* <DEDUP_REMOVED lines=9> */
.L_x_592:
        /* <DEDUP_REMOVED lines=9> */
.L_x_593:
        /* <DEDUP_REMOVED lines=9> */
.L_x_594:
[----:B0-----:R-:W-:-:S05]  /*25550*/  VIADD R2, R5, 0x1 ;  /* 0x0000000105027836 */ /* 0x001fca0000000000 */
[----:B------:R-:W-:-:S04]  /*25560*/  ISETP.NE.AND P0, PT, R2, 0x7, PT ;  /* 0x000000070200780c */ /* 0x000fc80003f05270 */
[----:B------:R-:W-:Y:S02]  /*25570*/  SEL R4, RZ, 0x1, P0 ;  /* 0x00000001ff047807 */ /* 0x000fe40000000000 */
[----:B------:R-:W-:Y:S02]  /*25580*/  SEL R3, R2, RZ, P0 ;  /* 0x000000ff02037207 */ /* 0x000fe40000000000 */
[----:B------:R-:W-:-:S03]  /*25590*/  LOP3.LUT R4, R7, R4, RZ, 0x3c, !PT ;  /* 0x0000000407047212 */ /* 0x000fc600078e3cff */
[----:B------:R-:W-:Y:S01]  /*255a0*/  IMAD R3, R3, 0x8, R0 ;  /* 0x0000000803037824 */ /* 0x000fe200078e0200 */
[----:B------:R-:W-:-:S07]  /*255b0*/  SHF.L.U32 R0, R4, 0x1f, RZ ;  /* 0x0000001f04007819 */ /* 0x000fce00000006ff */
.L_x_581:
[----:B0-----:R0:W1:Y:S02]  /*255c0*/  SYNCS.PHASECHK.TRANS64.TRYWAIT P0, [R3+URZ], R0 ;  /* 0x00000000030075a7 */ /* 0x001064000800017f */
[----:B-1----:R-:W-:Y:S05]  /*255d0*/  @!P0 NANOSLEEP.SYNCS 0x989680 ;  /* 0x009896800000895d */ /* 0x002fea0003900000 */
[----:B------:R-:W1:Y:S02]  /*255e0*/  @!P0 SYNCS.PHASECHK.TRANS64 P0, [R3+URZ], R0 ;  /* 0x00000000030085a7 */ /* 0x000e64000800007f */
[----:B-1----:R-:W-:Y:S05]  /*255f0*/  @!P0 BRA `(.L_x_581) ;  /* 0xfffffffc00f08947 */ /* 0x002fea000383ffff */
.L_x_573:
[----:B------:R-:W-:Y:S05]  /*25600*/  BSYNC B0 ;  /* 0x0000000000007941 */ /* 0x000fea0003800000 */
.L_x_572:
[----:B------:R-:W-:Y:S05]  /*25610*/  EXIT ;  /* 0x000000000000794d */ /* 0x000fea0003800000 */
.L_x_21:
[----:B--2---:R-:W-:-:S04]  /*25620*/  IMAD.U32 R3, RZ, RZ, UR6 ;  /* 0x00000006ff037e24 */ /* 0x004fc8000f8e00ff */
[----:B------:R2:W3:Y:S03]  /*25630*/  SYNCS.PHASECHK.TRANS64.TRYWAIT P0, [R3+URZ], R0 ;  /* 0x00000000030075a7 */ /* 0x0004e6000800017f */
[----:B---3--:R-:W-:Y:S05]  /*25640*/  @!P0 NANOSLEEP.SYNCS 0x989680 ;  /* 0x009896800000895d */ /* 0x008fea0003900000 */
[----:B------:R-:W3:Y:S02]  /*25650*/  @!P0 SYNCS.PHASECHK.TRANS64 P0, [R3+URZ], R0 ;  /* 0x00000000030085a7 */ /* 0x000ee4000800007f */
[----:B---3--:R-:W-:Y:S05]  /*25660*/  @!P0 BRA `(.L_x_21) ;  /* 0xfffffffc00ec8947 */ /* 0x008fea000383ffff */
[----:B------:R-:W-:Y:S05]  /*25670*/  BRA `(.L_x_20) ;  /* 0xfffffdd400f47947 */ /* 0x000fea000383ffff */
.L_x_27:
[----:B-----5:R2:W-:Y:S02]  /*25680*/  STL [R1+0x474], R0 ;  /* 0x0004740001007387 */ /* 0x0205e40000100800 */
[----:B--2---:R-:W-:-:S04]  /*25690*/  IMAD.U32 R0, RZ, RZ, UR16 ;  /* 0x00000010ff007e24 */ /* 0x004fc8000f8e00ff */
[----:B------:R2:W3:Y:S03]  /*256a0*/  SYNCS.PHASECHK.TRANS64.TRYWAIT P0, [R0+URZ], R2 ;  /* 0x00000002000075a7 */ /* 0x0004e6000800017f */
[----:B---3--:R-:W-:Y:S05]  /*256b0*/  @!P0 NANOSLEEP.SYNCS 0x989680 ;  /* 0x009896800000895d */ /* 0x008fea0003900000 */
[----:B------:R2:W3:Y:S02]  /*256c0*/  @!P0 SYNCS.PHASECHK.TRANS64 P0, [R0+URZ], R2 ;  /* 0x00000002000085a7 */ /* 0x0004e4000800007f */
[----:B--2---:R2:W5:Y:S02]  /*256d0*/  LDL.LU R0, [R1+0x474] ;  /* 0x0004740001007983 */ /* 0x0045640000300800 */
[----:B--23--:R-:W-:Y:S05]  /*256e0*/  @!P0 BRA `(.L_x_27) ;  /* 0xfffffffc00e48947 */ /* 0x00cfea000383ffff */
[----:B------:R-:W-:Y:S05]  /*256f0*/  BRA `(.L_x_26) ;  /* 0xfffffe1800c07947 */ /* 0x000fea000383ffff */
.L_x_560:
[----:B------:R-:W-:Y:S01]  /*25700*/  BSSY B1, `(.L_x_582) ;  /* 0x0000006000017945 */ /* 0x000fe20003800000 */
[----:B------:R-:W-:-:S07]  /*25710*/  IMAD.MOV.U32 R2, RZ, RZ, -0x1 ;  /* 0xffffffffff027424 */ /* 0x000fce00078e00ff */
[----:B------:R-:W-:Y:S05]  /*25720*/  WARPSYNC.COLLECTIVE R2, `(.L_x_583) ;  /* 0x00000000020c7348 */ /* 0x000fea0003c00000 */
[----:B------:R-:W-:Y:S02]  /*25730*/  ELECT P0, UR62, PT ;  /* 0x00000000003e782f */ /* 0x000fe40003800000 */
[----:B------:R-:W-:Y:S01]  /*25740*/  MOV R2, UR62 ;  /* 0x0000003e00027c02 */ /* 0x000fe20008000f00 */
[----:B------:R-:W-:Y:S10]  /*25750*/  ENDCOLLECTIVE ;  /* 0x000000000000791b */ /* 0x000ff40003800000 */
.L_x_583:
[----:B------:R-:W-:Y:S05]  /*25760*/  BSYNC B1 ;  /* 0x0000000000017941 */ /* 0x000fea0003800000 */
.L_x_582:
[----:B------:R-:W-:Y:S05]  /*25770*/  BRA `(.L_x_584) ;  /* 0xffffffec00a87947 */ /* 0x000fea000383ffff */
.L_x_563:
[----:B0-----:R0:W1:Y:S02]  /*25780*/  SYNCS.PHASECHK.TRANS64.TRYWAIT P0, [R12+URZ+0x38], R11 ;  /* 0x0000380b0c0075a7 */ /* 0x001064000800017f */
[----:B-1----:R-:W-:Y:S05]  /*25790*/  @!P0 NANOSLEEP.SYNCS 0x989680 ;  /* 0x009896800000895d */ /* 0x002fea0003900000 */
[----:B------:R-:W1:Y:S02]  /*257a0*/  @!P0 SYNCS.PHASECHK.TRANS64 P0, [R12+URZ+0x38], R11 ;  /* 0x0000380b0c0085a7 */ /* 0x000e64000800007f */
[----:B-1----:R-:W-:Y:S05]  /*257b0*/  @!P0 BRA `(.L_x_563) ;  /* 0xfffffffc00f08947 */ /* 0x002fea000383ffff */
[----:B------:R-:W-:Y:S05]  /*257c0*/  BRA `(.L_x_585) ;  /* 0xffffffec00e07947 */ /* 0x000fea000383ffff */
.L_x_571:
[----:B------:R-:W-:Y:S01]  /*257d0*/  BSSY B0, `(.L_x_586) ;  /* 0x0000006000007945 */ /* 0x000fe20003800000 */
[----:B------:R-:W-:-:S07]  /*257e0*/  IMAD.MOV.U32 R2, RZ, RZ, -0x1 ;  /* 0xffffffffff027424 */ /* 0x000fce00078e00ff */
[----:B------:R-:W-:Y:S05]  /*257f0*/  WARPSYNC.COLLECTIVE R2, `(.L_x_587) ;  /* 0x00000000020c7348 */ /* 0x000fea0003c00000 */
[----:B------:R-:W-:Y:S02]  /*25800*/  ELECT P0, UR62, PT ;  /* 0x00000000003e782f */ /* 0x000fe40003800000 */
[----:B------:R-:W-:Y:S01]  /*25810*/  MOV R2, UR62 ;  /* 0x0000003e00027c02 */ /* 0x000fe20008000f00 */
[----:B------:R-:W-:Y:S10]  /*25820*/  ENDCOLLECTIVE ;  /* 0x000000000000791b */ /* 0x000ff40003800000 */
.L_x_587:
[----:B------:R-:W-:Y:S05]  /*25830*/  BSYNC B0 ;  /* 0x0000000000007941 */ /* 0x000fea0003800000 */
.L_x_586:
[----:B------:R-:W-:Y:S05]  /*25840*/  BRA `(.L_x_588) ;  /* 0xfffffff800507947 */ /* 0x000fea000383ffff */
.L_x_575:
[----:B0-----:R0:W1:Y:S02]  /*25850*/  SYNCS.PHASECHK.TRANS64.TRYWAIT P0, [R3+URZ], R2 ;  /* 0x00000002030075a7 */ /* 0x001064000800017f */
[----:B-1----:R-:W-:Y:S05]  /*25860*/  @!P0 NANOSLEEP.SYNCS 0x989680 ;  /* 0x009896800000895d */ /* 0x002fea0003900000 */
[----:B------:R-:W1:Y:S02]  /*25870*/  @!P0 SYNCS.PHASECHK.TRANS64 P0, [R3+URZ], R2 ;  /* 0x00000002030085a7 */ /* 0x000e64000800007f */
[----:B-1----:R-:W-:Y:S05]  /*25880*/  @!P0 BRA `(.L_x_575) ;  /* 0xfffffffc00f08947 */ /* 0x002fea000383ffff */
[----:B------:R-:W-:Y:S05]  /*25890*/  BRA `(.L_x_589) ;  /* 0xfffffff800787947 */ /* 0x000fea000383ffff */
.L_x_576:
[----:B0-----:R0:W1:Y:S02]  /*258a0*/  SYNCS.PHASECHK.TRANS64.TRYWAIT P0, [R3+URZ], R2 ;  /* 0x00000002030075a7 */ /* 0x001064000800017f */
[----:B-1----:R-:W-:Y:S05]  /*258b0*/  @!P0 NANOSLEEP.SYNCS 0x989680 ;  /* 0x009896800000895d */ /* 0x002fea0003900000 */
[----:B------:R-:W1:Y:S02]  /*258c0*/  @!P0 SYNCS.PHASECHK.TRANS64 P0, [R3+URZ], R2 ;  /* 0x00000002030085a7 */ /* 0x000e64000800007f */
[----:B-1----:R-:W-:Y:S05]  /*258d0*/  @!P0 BRA `(.L_x_576) ;  /* 0xfffffffc00f08947 */ /* 0x002fea000383ffff */
[----:B------:R-:W-:Y:S05]  /*258e0*/  BRA `(.L_x_590) ;  /* 0xfffffff800887947 */ /* 0x000fea000383ffff */
.L_x_577:
[----:B0-----:R0:W1:Y:S02]  /*258f0*/  SYNCS.PHASECHK.TRANS64.TRYWAIT P0, [R3+URZ], R2 ;  /* 0x00000002030075a7 */ /* 0x001064000800017f */
[----:B-1----:R-:W-:Y:S05]  /*25900*/  @!P0 NANOSLEEP.SYNCS 0x989680 ;  /* 0x009896800000895d */ /* 0x002fea0003900000 */
[----:B------:R-:W1:Y:S02]  /*25910*/  @!P0 SYNCS.PHASECHK.TRANS64 P0, [R3+URZ], R2 ;  /* 0x00000002030085a7 */ /* 0x000e64000800007f */
[----:B-1----:R-:W-:Y:S05]  /*25920*/  @!P0 BRA `(.L_x_577) ;  /* 0xfffffffc00f08947 */ /* 0x002fea000383ffff */
[----:B------:R-:W-:Y:S05]  /*25930*/  BRA `(.L_x_591) ;  /* 0xfffffff800987947 */ /* 0x000fea000383ffff */
.L_x_578:
[----:B0-----:R0:W1:Y:S02]  /*25940*/  SYNCS.PHASECHK.TRANS64.TRYWAIT P0, [R3+URZ], R2 ;  /* 0x00000002030075a7 */ /* 0x001064000800017f */
[----:B-1----:R-:W-:Y:S05]  /*25950*/  @!P0 NANOSLEEP.SYNCS 0x989680 ;  /* 0x009896800000895d */ /* 0x002fea0003900000 */
[----:B------:R-:W1:Y:S02]  /*25960*/  @!P0 SYNCS.PHASECHK.TRANS64 P0, [R3+URZ], R2 ;  /* 0x00000002030085a7 */ /* 0x000e64000800007f */
[----:B-1----:R-:W-:Y:S05]  /*25970*/  @!P0 BRA `(.L_x_578) ;  /* 0xfffffffc00f08947 */ /* 0x002fea000383ffff */
[----:B------:R-:W-:Y:S05]  /*25980*/  BRA `(.L_x_592) ;  /* 0xfffffff800a87947 */ /* 0x000fea000383ffff */
.L_x_579:
[----:B0-----:R0:W1:Y:S02]  /*25990*/  SYNCS.PHASECHK.TRANS64.TRYWAIT P0, [R3+URZ], R2 ;  /* 0x00000002030075a7 */ /* 0x001064000800017f */
[----:B-1----:R-:W-:Y:S05]  /*259a0*/  @!P0 NANOSLEEP.SYNCS 0x989680 ;  /* 0x009896800000895d */ /* 0x002fea0003900000 */
[----:B------:R-:W1:Y:S02]  /*259b0*/  @!P0 SYNCS.PHASECHK.TRANS64 P0, [R3+URZ], R2 ;  /* 0x00000002030085a7 */ /* 0x000e64000800007f */
[----:B-1----:R-:W-:Y:S05]  /*259c0*/  @!P0 BRA `(.L_x_579) ;  /* 0xfffffffc00f08947 */ /* 0x002fea000383ffff */
[----:B------:R-:W-:Y:S05]  /*259d0*/  BRA `(.L_x_593) ;  /* 0xfffffff800b87947 */ /* 0x000fea000383ffff */
.L_x_580:
[----:B0-----:R0:W1:Y:S02]  /*259e0*/  SYNCS.PHASECHK.TRANS64.TRYWAIT P0, [R3+URZ], R2 ;  /* 0x00000002030075a7 */ /* 0x001064000800017f */
[----:B-1----:R-:W-:Y:S05]  /*259f0*/  @!P0 NANOSLEEP.SYNCS 0x989680 ;  /* 0x009896800000895d */ /* 0x002fea0003900000 */
[----:B------:R-:W1:Y:S02]  /*25a00*/  @!P0 SYNCS.PHASECHK.TRANS64 P0, [R3+URZ], R2 ;  /* 0x00000002030085a7 */ /* 0x000e64000800007f */
[----:B-1----:R-:W-:Y:S05]  /*25a10*/  @!P0 BRA `(.L_x_580) ;  /* 0xfffffffc00f08947 */ /* 0x002fea000383ffff */
[----:B------:R-:W-:Y:S05]  /*25a20*/  BRA `(.L_x_594) ;  /* 0xfffffff800c87947 */ /* 0x000fea000383ffff */
.L_x_595:
[----:B------:R-:W-:-:S00]  /*25a30*/  BRA `(.L_x_595) ;  /* 0xfffffffc00fc7947 */ /* 0x000fc0000383ffff */
[----:B------:R-:W-:-:S00]  /*25a40*/  NOP ;  /* 0x0000000000007918 */ /* 0x000fc00000000000 */
        /* <DEDUP_REMOVED lines=11> */
.L_x_596:


//--------------------- .nv.shared._ZN7cutlass13device_kernelINS_4gemm6kernel13GemmUniversalIN4cute5tupleIJiiiiEEENS1_10collective13CollectiveMmaINS1_37MainloopSm90TmaGmmaWarpSpecializedFP8ILi7ENS5_IJNS4_1CILi8EEENSA_ILi1EEESC_EEENS1_35KernelTmaWarpSpecializedCooperativeEEENS5_IJNSA_ILi256EEESG_NSA_ILi64EEEEEENS_12float_e4m3_tENS5_IJlSC_lEEESJ_SK_NS4_8TiledMMAINS4_8MMA_AtomIJNS4_4SM904GMMA31MMA_64x256x32_F32E4M3E4M3_SS_TNILNSO_7ScaleInE1ELSQ_1EEEEEENS4_6LayoutINS5_IJNSA_ILi2EEESC_SC_EEENS5_IJSC_NSA_ILi0EEESW_EEEEENS5_IJNS4_10UnderscoreESZ_SZ_EEEEENS4_13SM90_TMA_LOADENS4_14ComposedLayoutINS4_7SwizzleILi2ELi4ELi3EEENS4_18smem_ptr_flag_bitsILi8EEENST_INS5_IJSB_SH_EEENS5_IJSH_SC_EEEEEEEvNS4_8identityENS4_23SM90_TMA_LOAD_MULTICASTES1B_vS1C_EENS_8epilogue10collective6detail29Sm90TmaWarpSpecializedAdapterINS1G_15DefaultEpilogueISJ_SK_SK_NS1F_6thread17LinearCombinationISJ_Li1EffLNS1K_9ScaleType4KindE0ELNS_15FloatRoundStyleE2ESJ_EENS1_15EpilogueDefaultEEEEEvvEEEEvNT_6ParamsE --------------------------
	.section	.nv.shared._ZN7cutlass13device_kernelINS_4gemm6kernel13GemmUniversalIN4cute5tupleIJiiiiEEENS1_10collective13CollectiveMmaINS1_37MainloopSm90TmaGmmaWarpSpecializedFP8ILi7ENS5_IJNS4_1CILi8EEENSA_ILi1EEESC_EEENS1_35KernelTmaWarpSpecializedCooperativeEEENS5_IJNSA_ILi256EEESG_NSA_ILi64EEEEEENS_12float_e4m3_tENS5_IJlSC_lEEESJ_SK_NS4_8TiledMMAINS4_8MMA_AtomIJNS4_4SM904GMMA31MMA_64x256x32_F32E4M3E4M3_SS_TNILNSO_7ScaleInE1ELSQ_1EEEEEENS4_6LayoutINS5_IJNSA_ILi2EEESC_SC_EEENS5_IJSC_NSA_ILi0EEESW_EEEEENS5_IJNS4_10UnderscoreESZ_SZ_EEEEENS4_13SM90_TMA_LOADENS4_14ComposedLayoutINS4_7SwizzleILi2ELi4ELi3EEENS4_18smem_ptr_flag_bitsILi8EEENST_INS5_IJSB_SH_EEENS5_IJSH_SC_EEEEEEEvNS4_8identityENS4_23SM90_TMA_LOAD_MULTICASTES1B_vS1C_EENS_8epilogue10collective6detail29Sm90TmaWarpSpecializedAdapterINS1G_15DefaultEpilogueISJ_SK_SK_NS1F_6thread17LinearCombinationISJ_Li1EffLNS1K_9ScaleType4KindE0ELNS_15FloatRoundStyleE2ESJ_EENS1_15EpilogueDefaultEEEEEvvEEEEvNT_6ParamsE,"aw",@nobits
	.sectionflags	@""
	.align	16
	.zero		1024


//--------------------- .nv.shared.reserved.0     --------------------------
	.section	.nv.shared.reserved.0,"aw",@nobits
	.weak		__nv_reservedSMEM_offset_0_alias
	.size		__nv_reservedSMEM_offset_0_alias, 0, 0
	.other		__nv_reservedSMEM_offset_0_alias,@"STO_CUDA_RESERVED_SHARED STV_DEFAULT"
__nv_reservedSMEM_offset_0_alias:
	.zero		0


//--------------------- .nv.global                --------------------------
	.section	.nv.global,"aw",@nobits
.nv.global:
	.type		_ZN40_INTERNAL_a3e13592_4_k_cu_598b6664_226964cute1_E,@object
	.size		_ZN40_INTERNAL_a3e13592_4_k_cu_598b6664_226964cute1_E,(_ZN40_INTERNAL_a3e13592_4_k_cu_598b6664_226964cuda3std3__45__cpo6cbeginE - _ZN40_INTERNAL_a3e13592_4_k_cu_598b6664_226964cute1_E)
_ZN40_INTERNAL_a3e13592_4_k_cu_598b6664_226964cute1_E:
	.zero		1
	.type		_ZN40_INTERNAL_a3e13592_4_k_cu_598b6664_226964cuda3std3__45__cpo6cbeginE,@object
	.size		_ZN40_INTERNAL_a3e13592_4_k_cu_598b6664_226964cuda3std3__45__cpo6cbeginE,(_ZN40_INTERNAL_a3e13592_4_k_cu_598b6664_226964cuda3std3__48in_placeE - _ZN40_INTERNAL_a3e13592_4_k_cu_598b6664_226964cuda3std3__45__cpo6cbeginE)
_ZN40_INTERNAL_a3e13592_4_k_cu_598b6664_226964cuda3std3__45__cpo6cbeginE:
	.zero		1
	.type		_ZN40_INTERNAL_a3e13592_4_k_cu_598b6664_226964cuda3std3__48in_placeE,@object
	.size		_ZN40_INTERNAL_a3e13592_4_k_cu_598b6664_226964cuda3std3__48in_placeE,(_ZN40_INTERNAL_a3e13592_4_k_cu_598b6664_226964cuda3std6ranges3__45__cpo9iter_moveE - _ZN40_INTERNAL_a3e13592_4_k_cu_598b6664_226964cuda3std3__48in_placeE)
_ZN40_INTERNAL_a3e13592_4_k_cu_598b6664_226964cuda3std3__48in_placeE:
	.zero		1
	.type		_ZN40_INTERNAL_a3e13592_4_k_cu_598b6664_226964cuda3std6ranges3__45__cpo9iter_moveE,@object
	.size		_ZN40_INTERNAL_a3e13592_4_k_cu_598b6664_226964cuda3std6ranges3__45__cpo9iter_moveE,(_ZN40_INTERNAL_a3e13592_4_k_cu_598b6664_226964cuda3std3__45__cpo5beginE - _ZN40_INTERNAL_a3e13592_4_k_cu_598b6664_226964cuda3std6ranges3__45__cpo9iter_moveE)
_ZN40_INTERNAL_a3e13592_4_k_cu_598b6664_226964cuda3std6ranges3__45__cpo9iter_moveE:
	.zero		1
	.type		_ZN40_INTERNAL_a3e13592_4_k_cu_598b6664_226964cuda3std3__45__cpo5beginE,@object
	.size		_ZN40_INTERNAL_a3e13592_4_k_cu_598b6664_226964cuda3std3__45__cpo5beginE,(_ZN40_INTERNAL_a3e13592_4_k_cu_598b6664_226964cuda3std3__442_GLOBAL__N__a3e13592_4_k_cu_598b6664_226966ignoreE - _ZN40_INTERNAL_a3e13592_4_k_cu_598b6664_226964cuda3std3__45__cpo5beginE)
_ZN40_INTERNAL_a3e13592_4_k_cu_598b6664_226964cuda3std3__45__cpo5beginE:
	.zero		1
	.type		_ZN40_INTERNAL_a3e13592_4_k_cu_598b6664_226964cuda3std3__442_GLOBAL__N__a3e13592_4_k_cu_598b6664_226966ignoreE,@object
	.size		_ZN40_INTERNAL_a3e13592_4_k_cu_598b6664_226964cuda3std3__442_GLOBAL__N__a3e13592_4_k_cu_598b6664_226966ignoreE,(_ZN40_INTERNAL_a3e13592_4_k_cu_598b6664_226964cute7productE - _ZN40_INTERNAL_a3e13592_4_k_cu_598b6664_226964cuda3std3__442_GLOBAL__N__a3e13592_4_k_cu_598b6664_226966ignoreE)
_ZN40_INTERNAL_a3e13592_4_k_cu_598b6664_226964cuda3std3__442_GLOBAL__N__a3e13592_4_k_cu_598b6664_226966ignoreE:
	.zero		1
	.type		_ZN40_INTERNAL_a3e13592_4_k_cu_598b6664_226964cute7productE,@object
	.size		_ZN40_INTERNAL_a3e13592_4_k_cu_598b6664_226964cute7productE,(_ZN40_INTERNAL_a3e13592_4_k_cu_598b6664_226964cuda3std3__45__cpo3endE - _ZN40_INTERNAL_a3e13592_4_k_cu_598b6664_226964cute7productE)
_ZN40_INTERNAL_a3e13592_4_k_cu_598b6664_226964cute7productE:
	.zero		1
	.type		_ZN40_INTERNAL_a3e13592_4_k_cu_598b6664_226964cuda3std3__45__cpo3endE,@object
	.size		_ZN40_INTERNAL_a3e13592_4_k_cu_598b6664_226964cuda3std3__45__cpo3endE,(_ZN40_INTERNAL_a3e13592_4_k_cu_598b6664_226964cuda3std3__419piecewise_constructE - _ZN40_INTERNAL_a3e13592_4_k_cu_598b6664_226964cuda3std3__45__cpo3endE)
_ZN40_INTERNAL_a3e13592_4_k_cu_598b6664_226964cuda3std3__45__cpo3endE:
	.zero		1
	.type		_ZN40_INTERNAL_a3e13592_4_k_cu_598b6664_226964cuda3std3__419piecewise_constructE,@object
	.size		_ZN40_INTERNAL_a3e13592_4_k_cu_598b6664_226964cuda3std3__419piecewise_constructE,(_ZN40_INTERNAL_a3e13592_4_k_cu_598b6664_226964cuda3std3__45__cpo4cendE - _ZN40_INTERNAL_a3e13592_4_k_cu_598b6664_226964cuda3std3__419piecewise_constructE)
_ZN40_INTERNAL_a3e13592_4_k_cu_598b6664_226964cuda3std3__419piecewise_constructE:
	.zero		1
	.type		_ZN40_INTERNAL_a3e13592_4_k_cu_598b6664_226964cuda3std3__45__cpo4cendE,@object
	.size		_ZN40_INTERNAL_a3e13592_4_k_cu_598b6664_226964cuda3std3__45__cpo4cendE,(_ZN40_INTERNAL_a3e13592_4_k_cu_598b6664_226964cuda3std6ranges3__45__cpo4swapE - _ZN40_INTERNAL_a3e13592_4_k_cu_598b6664_226964cuda3std3__45__cpo4cendE)
_ZN40_INTERNAL_a3e13592_4_k_cu_598b6664_226964cuda3std3__45__cpo4cendE:
	.zero		1
	.type		_ZN40_INTERNAL_a3e13592_4_k_cu_598b6664_226964cuda3std6ranges3__45__cpo4swapE,@object
	.size		_ZN40_INTERNAL_a3e13592_4_k_cu_598b6664_226964cuda3std6ranges3__45__cpo4swapE,(.L_7 - _ZN40_INTERNAL_a3e13592_4_k_cu_598b6664_226964cuda3std6ranges3__45__cpo4swapE)
_ZN40_INTERNAL_a3e13592_4_k_cu_598b6664_226964cuda3std6ranges3__45__cpo4swapE:
	.zero		1
.L_7:


//--------------------- .nv.constant0._ZN7cutlass13device_kernelINS_4gemm6kernel13GemmUniversalIN4cute5tupleIJiiiiEEENS1_10collective13CollectiveMmaINS1_37MainloopSm90TmaGmmaWarpSpecializedFP8ILi7ENS5_IJNS4_1CILi8EEENSA_ILi1EEESC_EEENS1_35KernelTmaWarpSpecializedCooperativeEEENS5_IJNSA_ILi256EEESG_NSA_ILi64EEEEEENS_12float_e4m3_tENS5_IJlSC_lEEESJ_SK_NS4_8TiledMMAINS4_8MMA_AtomIJNS4_4SM904GMMA31MMA_64x256x32_F32E4M3E4M3_SS_TNILNSO_7ScaleInE1ELSQ_1EEEEEENS4_6LayoutINS5_IJNSA_ILi2EEESC_SC_EEENS5_IJSC_NSA_ILi0EEESW_EEEEENS5_IJNS4_10UnderscoreESZ_SZ_EEEEENS4_13SM90_TMA_LOADENS4_14ComposedLayoutINS4_7SwizzleILi2ELi4ELi3EEENS4_18smem_ptr_flag_bitsILi8EEENST_INS5_IJSB_SH_EEENS5_IJSH_SC_EEEEEEEvNS4_8identityENS4_23SM90_TMA_LOAD_MULTICASTES1B_vS1C_EENS_8epilogue10collective6detail29Sm90TmaWarpSpecializedAdapterINS1G_15DefaultEpilogueISJ_SK_SK_NS1F_6thread17LinearCombinationISJ_Li1EffLNS1K_9ScaleType4KindE0ELNS_15FloatRoundStyleE2ESJ_EENS1_15EpilogueDefaultEEEEEvvEEEEvNT_6ParamsE --------------------------
	.section	.nv.constant0._ZN7cutlass13device_kernelINS_4gemm6kernel13GemmUniversalIN4cute5tupleIJiiiiEEENS1_10collective13CollectiveMmaINS1_37MainloopSm90TmaGmmaWarpSpecializedFP8ILi7ENS5_IJNS4_1CILi8EEENSA_ILi1EEESC_EEENS1_35KernelTmaWarpSpecializedCooperativeEEENS5_IJNSA_ILi256EEESG_NSA_ILi64EEEEEENS_12float_e4m3_tENS5_IJlSC_lEEESJ_SK_NS4_8TiledMMAINS4_8MMA_AtomIJNS4_4SM904GMMA31MMA_64x256x32_F32E4M3E4M3_SS_TNILNSO_7ScaleInE1ELSQ_1EEEEEENS4_6LayoutINS5_IJNSA_ILi2EEESC_SC_EEENS5_IJSC_NSA_ILi0EEESW_EEEEENS5_IJNS4_10UnderscoreESZ_SZ_EEEEENS4_13SM90_TMA_LOADENS4_14ComposedLayoutINS4_7SwizzleILi2ELi4ELi3EEENS4_18smem_ptr_flag_bitsILi8EEENST_INS5_IJSB_SH_EEENS5_IJSH_SC_EEEEEEEvNS4_8identityENS4_23SM90_TMA_LOAD_MULTICASTES1B_vS1C_EENS_8epilogue10collective6detail29Sm90TmaWarpSpecializedAdapterINS1G_15DefaultEpilogueISJ_SK_SK_NS1F_6thread17LinearCombinationISJ_Li1EffLNS1K_9ScaleType4KindE0ELNS_15FloatRoundStyleE2ESJ_EENS1_15EpilogueDefaultEEEEEvvEEEEvNT_6ParamsE,"a",@progbits
	.sectionflags	@""
	.align	4
.nv.constant0._ZN7cutlass13device_kernelINS_4gemm6kernel13GemmUniversalIN4cute5tupleIJiiiiEEENS1_10collective13CollectiveMmaINS1_37MainloopSm90TmaGmmaWarpSpecializedFP8ILi7ENS5_IJNS4_1CILi8EEENSA_ILi1EEESC_EEENS1_35KernelTmaWarpSpecializedCooperativeEEENS5_IJNSA_ILi256EEESG_NSA_ILi64EEEEEENS_12float_e4m3_tENS5_IJlSC_lEEESJ_SK_NS4_8TiledMMAINS4_8MMA_AtomIJNS4_4SM904GMMA31MMA_64x256x32_F32E4M3E4M3_SS_TNILNSO_7ScaleInE1ELSQ_1EEEEEENS4_6LayoutINS5_IJNSA_ILi2EEESC_SC_EEENS5_IJSC_NSA_ILi0EEESW_EEEEENS5_IJNS4_10UnderscoreESZ_SZ_EEEEENS4_13SM90_TMA_LOADENS4_14ComposedLayoutINS4_7SwizzleILi2ELi4ELi3EEENS4_18smem_ptr_flag_bitsILi8EEENST_INS5_IJSB_SH_EEENS5_IJSH_SC_EEEEEEEvNS4_8identityENS4_23SM90_TMA_LOAD_MULTICASTES1B_vS1C_EENS_8epilogue10collective6detail29Sm90TmaWarpSpecializedAdapterINS1G_15DefaultEpilogueISJ_SK_SK_NS1F_6thread17LinearCombinationISJ_Li1EffLNS1K_9ScaleType4KindE0ELNS_15FloatRoundStyleE2ESJ_EENS1_15EpilogueDefaultEEEEEvvEEEEvNT_6ParamsE:
	.zero		1664


//--------------------- SYMBOLS --------------------------

	.type		.nv.reservedSmem.offset0,@object
	.size		.nv.reservedSmem.offset0,0x4
